//
// Generated by NVIDIA NVVM Compiler
//
// Compiler Build ID: CL-36424714
// Cuda compilation tools, release 13.0, V13.0.88
// Based on NVVM 20.0.0
//

.version 9.0
.target sm_100
.address_size 64

	// .globl	_Z23convolutionDirectKernelPfS_S_iiiiiiii
.global .align 4 .b8 precalc_xorwow_matrix[102400];
.global .align 4 .b8 precalc_xorwow_offset_matrix[102400];
.global .align 4 .b8 mrg32k3aM1[2304];
.global .align 4 .b8 mrg32k3aM2[2304];
.global .align 4 .b8 mrg32k3aM1SubSeq[2016];
.global .align 4 .b8 mrg32k3aM2SubSeq[2016];
.global .align 4 .b8 mrg32k3aM1Seq[2304];
.global .align 4 .b8 mrg32k3aM2Seq[2304];
.const .align 8 .b8 __cr_lgamma_table[72];
.extern .shared .align 16 .b8 sharedData[];

.visible .entry _Z23convolutionDirectKernelPfS_S_iiiiiiii(
	.param .u64 .ptr .align 1 _Z23convolutionDirectKernelPfS_S_iiiiiiii_param_0,
	.param .u64 .ptr .align 1 _Z23convolutionDirectKernelPfS_S_iiiiiiii_param_1,
	.param .u64 .ptr .align 1 _Z23convolutionDirectKernelPfS_S_iiiiiiii_param_2,
	.param .u32 _Z23convolutionDirectKernelPfS_S_iiiiiiii_param_3,
	.param .u32 _Z23convolutionDirectKernelPfS_S_iiiiiiii_param_4,
	.param .u32 _Z23convolutionDirectKernelPfS_S_iiiiiiii_param_5,
	.param .u32 _Z23convolutionDirectKernelPfS_S_iiiiiiii_param_6,
	.param .u32 _Z23convolutionDirectKernelPfS_S_iiiiiiii_param_7,
	.param .u32 _Z23convolutionDirectKernelPfS_S_iiiiiiii_param_8,
	.param .u32 _Z23convolutionDirectKernelPfS_S_iiiiiiii_param_9,
	.param .u32 _Z23convolutionDirectKernelPfS_S_iiiiiiii_param_10
)
{
	.reg .pred 	%p<96>;
	.reg .b32 	%r<88>;
	.reg .b32 	%f<103>;
	.reg .b64 	%rd<30>;

	ld.param.u64 	%rd8, [_Z23convolutionDirectKernelPfS_S_iiiiiiii_param_0];
	ld.param.u64 	%rd9, [_Z23convolutionDirectKernelPfS_S_iiiiiiii_param_1];
	ld.param.u32 	%r33, [_Z23convolutionDirectKernelPfS_S_iiiiiiii_param_3];
	ld.param.u32 	%r26, [_Z23convolutionDirectKernelPfS_S_iiiiiiii_param_4];
	ld.param.u32 	%r27, [_Z23convolutionDirectKernelPfS_S_iiiiiiii_param_5];
	ld.param.u32 	%r28, [_Z23convolutionDirectKernelPfS_S_iiiiiiii_param_6];
	ld.param.u32 	%r29, [_Z23convolutionDirectKernelPfS_S_iiiiiiii_param_7];
	ld.param.u32 	%r34, [_Z23convolutionDirectKernelPfS_S_iiiiiiii_param_8];
	ld.param.u32 	%r31, [_Z23convolutionDirectKernelPfS_S_iiiiiiii_param_9];
	ld.param.u32 	%r32, [_Z23convolutionDirectKernelPfS_S_iiiiiiii_param_10];
	cvta.to.global.u64 	%rd1, %rd9;
	cvta.to.global.u64 	%rd2, %rd8;
	mov.u32 	%r35, %ctaid.x;
	mov.u32 	%r36, %ntid.x;
	mov.u32 	%r37, %tid.x;
	mad.lo.s32 	%r1, %r35, %r36, %r37;
	mov.u32 	%r38, %ctaid.y;
	mov.u32 	%r39, %ntid.y;
	mov.u32 	%r40, %tid.y;
	mad.lo.s32 	%r41, %r38, %r39, %r40;
	mov.u32 	%r3, %ctaid.z;
	mov.u32 	%r4, %tid.z;
	max.s32 	%r42, %r1, %r41;
	setp.ge.s32 	%p2, %r42, %r34;
	setp.ge.s32 	%p3, %r3, %r29;
	or.pred  	%p4, %p3, %p2;
	setp.ge.s32 	%p5, %r4, %r33;
	or.pred  	%p6, %p5, %p4;
	mov.f32 	%f81, 0f00000000;
	@%p6 bra 	$L__BB0_48;
	setp.lt.s32 	%p7, %r26, 1;
	@%p7 bra 	$L__BB0_47;
	setp.lt.s32 	%p8, %r28, 1;
	mul.lo.s32 	%r43, %r32, %r1;
	sub.s32 	%r5, %r43, %r31;
	mul.lo.s32 	%r44, %r32, %r41;
	sub.s32 	%r6, %r44, %r31;
	@%p8 bra 	$L__BB0_47;
	and.b32  	%r7, %r28, 7;
	and.b32  	%r8, %r28, 2147483640;
	mov.f32 	%f81, 0f00000000;
	mov.b32 	%r82, 0;
$L__BB0_4:
	mov.b32 	%r83, 0;
$L__BB0_5:
	setp.lt.u32 	%p9, %r28, 8;
	add.s32 	%r48, %r83, %r6;
	setp.gt.s32 	%p10, %r48, -1;
	setp.lt.s32 	%p11, %r48, %r27;
	and.pred  	%p1, %p10, %p11;
	mad.lo.s32 	%r49, %r26, %r4, %r82;
	mad.lo.s32 	%r50, %r49, %r27, %r48;
	mul.lo.s32 	%r11, %r50, %r27;
	mad.lo.s32 	%r51, %r26, %r3, %r82;
	mad.lo.s32 	%r52, %r51, %r28, %r83;
	mul.lo.s32 	%r12, %r52, %r28;
	mov.b32 	%r86, 0;
	@%p9 bra 	$L__BB0_24;
	mov.b32 	%r84, 0;
$L__BB0_7:
	.pragma "nounroll";
	add.s32 	%r14, %r84, %r5;
	setp.gt.s32 	%p12, %r14, -1;
	setp.lt.s32 	%p13, %r14, %r27;
	and.pred  	%p14, %p12, %p13;
	and.pred  	%p15, %p14, %p1;
	add.s32 	%r54, %r14, %r11;
	mul.wide.s32 	%rd10, %r54, 4;
	add.s64 	%rd3, %rd2, %rd10;
	add.s32 	%r55, %r84, %r12;
	mul.wide.s32 	%rd11, %r55, 4;
	add.s64 	%rd4, %rd1, %rd11;
	not.pred 	%p16, %p15;
	@%p16 bra 	$L__BB0_9;
	ld.global.f32 	%f45, [%rd3];
	ld.global.f32 	%f46, [%rd4];
	fma.rn.f32 	%f81, %f45, %f46, %f81;
$L__BB0_9:
	add.s32 	%r56, %r14, 1;
	setp.gt.s32 	%p17, %r56, -1;
	setp.lt.s32 	%p18, %r56, %r27;
	and.pred  	%p19, %p17, %p18;
	and.pred  	%p20, %p19, %p1;
	not.pred 	%p21, %p20;
	@%p21 bra 	$L__BB0_11;
	ld.global.f32 	%f47, [%rd3+4];
	ld.global.f32 	%f48, [%rd4+4];
	fma.rn.f32 	%f81, %f47, %f48, %f81;
$L__BB0_11:
	add.s32 	%r57, %r14, 2;
	setp.gt.s32 	%p22, %r57, -1;
	setp.lt.s32 	%p23, %r57, %r27;
	and.pred  	%p24, %p22, %p23;
	and.pred  	%p25, %p24, %p1;
	not.pred 	%p26, %p25;
	@%p26 bra 	$L__BB0_13;
	ld.global.f32 	%f49, [%rd3+8];
	ld.global.f32 	%f50, [%rd4+8];
	fma.rn.f32 	%f81, %f49, %f50, %f81;
$L__BB0_13:
	add.s32 	%r58, %r14, 3;
	setp.gt.s32 	%p27, %r58, -1;
	setp.lt.s32 	%p28, %r58, %r27;
	and.pred  	%p29, %p27, %p28;
	and.pred  	%p30, %p29, %p1;
	not.pred 	%p31, %p30;
	@%p31 bra 	$L__BB0_15;
	ld.global.f32 	%f51, [%rd3+12];
	ld.global.f32 	%f52, [%rd4+12];
	fma.rn.f32 	%f81, %f51, %f52, %f81;
$L__BB0_15:
	add.s32 	%r59, %r14, 4;
	setp.gt.s32 	%p32, %r59, -1;
	setp.lt.s32 	%p33, %r59, %r27;
	and.pred  	%p34, %p32, %p33;
	and.pred  	%p35, %p34, %p1;
	not.pred 	%p36, %p35;
	@%p36 bra 	$L__BB0_17;
	ld.global.f32 	%f53, [%rd3+16];
	ld.global.f32 	%f54, [%rd4+16];
	fma.rn.f32 	%f81, %f53, %f54, %f81;
$L__BB0_17:
	add.s32 	%r60, %r14, 5;
	setp.gt.s32 	%p37, %r60, -1;
	setp.lt.s32 	%p38, %r60, %r27;
	and.pred  	%p39, %p37, %p38;
	and.pred  	%p40, %p39, %p1;
	not.pred 	%p41, %p40;
	@%p41 bra 	$L__BB0_19;
	ld.global.f32 	%f55, [%rd3+20];
	ld.global.f32 	%f56, [%rd4+20];
	fma.rn.f32 	%f81, %f55, %f56, %f81;
$L__BB0_19:
	add.s32 	%r61, %r14, 6;
	setp.gt.s32 	%p42, %r61, -1;
	setp.lt.s32 	%p43, %r61, %r27;
	and.pred  	%p44, %p42, %p43;
	and.pred  	%p45, %p44, %p1;
	not.pred 	%p46, %p45;
	@%p46 bra 	$L__BB0_21;
	ld.global.f32 	%f57, [%rd3+24];
	ld.global.f32 	%f58, [%rd4+24];
	fma.rn.f32 	%f81, %f57, %f58, %f81;
$L__BB0_21:
	add.s32 	%r62, %r14, 7;
	setp.gt.s32 	%p47, %r62, -1;
	setp.lt.s32 	%p48, %r62, %r27;
	and.pred  	%p49, %p47, %p48;
	and.pred  	%p50, %p49, %p1;
	not.pred 	%p51, %p50;
	@%p51 bra 	$L__BB0_23;
	ld.global.f32 	%f59, [%rd3+28];
	ld.global.f32 	%f60, [%rd4+28];
	fma.rn.f32 	%f81, %f59, %f60, %f81;
$L__BB0_23:
	add.s32 	%r84, %r84, 8;
	setp.ne.s32 	%p52, %r84, %r8;
	mov.u32 	%r86, %r8;
	@%p52 bra 	$L__BB0_7;
$L__BB0_24:
	setp.eq.s32 	%p53, %r7, 0;
	@%p53 bra 	$L__BB0_45;
	add.s32 	%r63, %r7, -1;
	setp.lt.u32 	%p54, %r63, 3;
	@%p54 bra 	$L__BB0_35;
	add.s32 	%r17, %r86, %r5;
	setp.gt.s32 	%p55, %r17, -1;
	setp.lt.s32 	%p56, %r17, %r27;
	and.pred  	%p57, %p55, %p56;
	and.pred  	%p58, %p57, %p1;
	add.s32 	%r64, %r17, %r11;
	mul.wide.s32 	%rd12, %r64, 4;
	add.s64 	%rd5, %rd2, %rd12;
	add.s32 	%r65, %r86, %r12;
	mul.wide.s32 	%rd13, %r65, 4;
	add.s64 	%rd6, %rd1, %rd13;
	not.pred 	%p59, %p58;
	@%p59 bra 	$L__BB0_28;
	ld.global.f32 	%f62, [%rd5];
	ld.global.f32 	%f63, [%rd6];
	fma.rn.f32 	%f81, %f62, %f63, %f81;
$L__BB0_28:
	add.s32 	%r66, %r17, 1;
	setp.gt.s32 	%p60, %r66, -1;
	setp.lt.s32 	%p61, %r66, %r27;
	and.pred  	%p62, %p60, %p61;
	and.pred  	%p63, %p62, %p1;
	not.pred 	%p64, %p63;
	@%p64 bra 	$L__BB0_30;
	ld.global.f32 	%f64, [%rd5+4];
	ld.global.f32 	%f65, [%rd6+4];
	fma.rn.f32 	%f81, %f64, %f65, %f81;
$L__BB0_30:
	add.s32 	%r67, %r17, 2;
	setp.gt.s32 	%p65, %r67, -1;
	setp.lt.s32 	%p66, %r67, %r27;
	and.pred  	%p67, %p65, %p66;
	and.pred  	%p68, %p67, %p1;
	not.pred 	%p69, %p68;
	@%p69 bra 	$L__BB0_32;
	ld.global.f32 	%f66, [%rd5+8];
	ld.global.f32 	%f67, [%rd6+8];
	fma.rn.f32 	%f81, %f66, %f67, %f81;
$L__BB0_32:
	add.s32 	%r68, %r17, 3;
	setp.gt.s32 	%p70, %r68, -1;
	setp.lt.s32 	%p71, %r68, %r27;
	and.pred  	%p72, %p70, %p71;
	and.pred  	%p73, %p72, %p1;
	not.pred 	%p74, %p73;
	@%p74 bra 	$L__BB0_34;
	ld.global.f32 	%f68, [%rd5+12];
	ld.global.f32 	%f69, [%rd6+12];
	fma.rn.f32 	%f81, %f68, %f69, %f81;
$L__BB0_34:
	add.s32 	%r86, %r86, 4;
$L__BB0_35:
	and.b32  	%r69, %r28, 3;
	setp.eq.s32 	%p75, %r69, 0;
	@%p75 bra 	$L__BB0_45;
	setp.eq.s32 	%p76, %r69, 1;
	@%p76 bra 	$L__BB0_42;
	add.s32 	%r20, %r86, %r5;
	setp.gt.s32 	%p77, %r20, -1;
	setp.lt.s32 	%p78, %r20, %r27;
	and.pred  	%p79, %p77, %p78;
	and.pred  	%p80, %p79, %p1;
	not.pred 	%p81, %p80;
	@%p81 bra 	$L__BB0_39;
	add.s32 	%r70, %r20, %r11;
	mul.wide.s32 	%rd14, %r70, 4;
	add.s64 	%rd15, %rd2, %rd14;
	ld.global.f32 	%f71, [%rd15];
	add.s32 	%r71, %r86, %r12;
	mul.wide.s32 	%rd16, %r71, 4;
	add.s64 	%rd17, %rd1, %rd16;
	ld.global.f32 	%f72, [%rd17];
	fma.rn.f32 	%f81, %f71, %f72, %f81;
$L__BB0_39:
	add.s32 	%r72, %r20, 1;
	setp.gt.s32 	%p82, %r72, -1;
	setp.lt.s32 	%p83, %r72, %r27;
	and.pred  	%p84, %p82, %p83;
	and.pred  	%p85, %p84, %p1;
	not.pred 	%p86, %p85;
	@%p86 bra 	$L__BB0_41;
	add.s32 	%r74, %r20, %r11;
	mul.wide.s32 	%rd18, %r74, 4;
	add.s64 	%rd19, %rd2, %rd18;
	ld.global.f32 	%f73, [%rd19+4];
	add.s32 	%r75, %r86, %r12;
	mul.wide.s32 	%rd20, %r75, 4;
	add.s64 	%rd21, %rd1, %rd20;
	ld.global.f32 	%f74, [%rd21+4];
	fma.rn.f32 	%f81, %f73, %f74, %f81;
$L__BB0_41:
	add.s32 	%r86, %r86, 2;
$L__BB0_42:
	and.b32  	%r76, %r28, 1;
	setp.eq.b32 	%p87, %r76, 1;
	not.pred 	%p88, %p87;
	@%p88 bra 	$L__BB0_45;
	add.s32 	%r23, %r86, %r5;
	setp.gt.s32 	%p89, %r23, -1;
	setp.lt.s32 	%p90, %r23, %r27;
	and.pred  	%p91, %p89, %p90;
	and.pred  	%p92, %p91, %p1;
	not.pred 	%p93, %p92;
	@%p93 bra 	$L__BB0_45;
	add.s32 	%r77, %r23, %r11;
	mul.wide.s32 	%rd22, %r77, 4;
	add.s64 	%rd23, %rd2, %rd22;
	ld.global.f32 	%f75, [%rd23];
	add.s32 	%r78, %r86, %r12;
	mul.wide.s32 	%rd24, %r78, 4;
	add.s64 	%rd25, %rd1, %rd24;
	ld.global.f32 	%f76, [%rd25];
	fma.rn.f32 	%f81, %f75, %f76, %f81;
$L__BB0_45:
	add.s32 	%r83, %r83, 1;
	setp.ne.s32 	%p94, %r83, %r28;
	@%p94 bra 	$L__BB0_5;
	add.s32 	%r82, %r82, 1;
	setp.ne.s32 	%p95, %r82, %r26;
	@%p95 bra 	$L__BB0_4;
$L__BB0_47:
	ld.param.u64 	%rd29, [_Z23convolutionDirectKernelPfS_S_iiiiiiii_param_2];
	mad.lo.s32 	%r79, %r29, %r4, %r3;
	mad.lo.s32 	%r80, %r79, %r34, %r41;
	mad.lo.s32 	%r81, %r80, %r34, %r1;
	cvta.to.global.u64 	%rd26, %rd29;
	mul.wide.s32 	%rd27, %r81, 4;
	add.s64 	%rd28, %rd26, %rd27;
	st.global.f32 	[%rd28], %f81;
$L__BB0_48:
	ret;

}
	// .globl	_Z23convolutionSharedKernelPfS_S_iiiiiiii
.visible .entry _Z23convolutionSharedKernelPfS_S_iiiiiiii(
	.param .u64 .ptr .align 1 _Z23convolutionSharedKernelPfS_S_iiiiiiii_param_0,
	.param .u64 .ptr .align 1 _Z23convolutionSharedKernelPfS_S_iiiiiiii_param_1,
	.param .u64 .ptr .align 1 _Z23convolutionSharedKernelPfS_S_iiiiiiii_param_2,
	.param .u32 _Z23convolutionSharedKernelPfS_S_iiiiiiii_param_3,
	.param .u32 _Z23convolutionSharedKernelPfS_S_iiiiiiii_param_4,
	.param .u32 _Z23convolutionSharedKernelPfS_S_iiiiiiii_param_5,
	.param .u32 _Z23convolutionSharedKernelPfS_S_iiiiiiii_param_6,
	.param .u32 _Z23convolutionSharedKernelPfS_S_iiiiiiii_param_7,
	.param .u32 _Z23convolutionSharedKernelPfS_S_iiiiiiii_param_8,
	.param .u32 _Z23convolutionSharedKernelPfS_S_iiiiiiii_param_9,
	.param .u32 _Z23convolutionSharedKernelPfS_S_iiiiiiii_param_10
)
{
	.reg .pred 	%p<73>;
	.reg .b32 	%r<188>;
	.reg .b32 	%f<151>;
	.reg .b64 	%rd<33>;

	ld.param.u64 	%rd6, [_Z23convolutionSharedKernelPfS_S_iiiiiiii_param_0];
	ld.param.u64 	%rd7, [_Z23convolutionSharedKernelPfS_S_iiiiiiii_param_1];
	ld.param.u32 	%r76, [_Z23convolutionSharedKernelPfS_S_iiiiiiii_param_3];
	ld.param.u32 	%r77, [_Z23convolutionSharedKernelPfS_S_iiiiiiii_param_4];
	ld.param.u32 	%r78, [_Z23convolutionSharedKernelPfS_S_iiiiiiii_param_5];
	ld.param.u32 	%r79, [_Z23convolutionSharedKernelPfS_S_iiiiiiii_param_6];
	ld.param.u32 	%r80, [_Z23convolutionSharedKernelPfS_S_iiiiiiii_param_7];
	ld.param.u32 	%r81, [_Z23convolutionSharedKernelPfS_S_iiiiiiii_param_8];
	ld.param.u32 	%r82, [_Z23convolutionSharedKernelPfS_S_iiiiiiii_param_9];
	ld.param.u32 	%r83, [_Z23convolutionSharedKernelPfS_S_iiiiiiii_param_10];
	cvta.to.global.u64 	%rd1, %rd6;
	cvta.to.global.u64 	%rd2, %rd7;
	mov.u32 	%r1, %ntid.x;
	add.s32 	%r84, %r1, %r79;
	add.s32 	%r2, %r84, -1;
	mov.u32 	%r3, %tid.x;
	mov.u32 	%r4, %tid.y;
	mov.u32 	%r85, %ctaid.x;
	mov.u32 	%r86, %ctaid.y;
	mov.u32 	%r5, %ctaid.z;
	mov.u32 	%r6, %tid.z;
	mul.lo.s32 	%r7, %r85, %r1;
	add.s32 	%r8, %r7, %r3;
	mul.lo.s32 	%r9, %r86, %r1;
	add.s32 	%r10, %r9, %r4;
	setp.lt.s32 	%p2, %r77, 1;
	@%p2 bra 	$L__BB1_40;
	sub.s32 	%r88, %r4, %r82;
	mad.lo.s32 	%r11, %r83, %r9, %r88;
	sub.s32 	%r89, %r3, %r82;
	mad.lo.s32 	%r12, %r83, %r7, %r89;
	mul.lo.s32 	%r13, %r77, %r6;
	add.s32 	%r91, %r84, -2;
	div.u32 	%r14, %r91, %r1;
	add.s32 	%r92, %r14, 1;
	and.b32  	%r15, %r92, 3;
	and.b32  	%r16, %r92, -4;
	mov.b32 	%r175, 0;
$L__BB1_2:
	setp.lt.s32 	%p3, %r2, 1;
	@%p3 bra 	$L__BB1_39;
	add.s32 	%r94, %r175, %r13;
	mul.lo.s32 	%r18, %r94, %r78;
	mul.lo.s32 	%r19, %r175, %r2;
	mov.b32 	%r176, 0;
$L__BB1_4:
	setp.lt.u32 	%p4, %r14, 3;
	add.s32 	%r96, %r11, %r176;
	setp.gt.s32 	%p5, %r96, -1;
	setp.lt.s32 	%p6, %r96, %r78;
	and.pred  	%p1, %p5, %p6;
	add.s32 	%r97, %r18, %r96;
	mul.lo.s32 	%r21, %r97, %r78;
	add.s32 	%r22, %r176, %r4;
	add.s32 	%r98, %r22, %r19;
	mul.lo.s32 	%r23, %r98, %r2;
	mov.b32 	%r179, 0;
	@%p4 bra 	$L__BB1_23;
	mov.b32 	%r179, 0;
	mov.u32 	%r178, %r179;
$L__BB1_6:
	add.s32 	%r26, %r12, %r179;
	setp.gt.s32 	%p7, %r26, -1;
	setp.lt.s32 	%p8, %r26, %r78;
	and.pred  	%p9, %p7, %p8;
	and.pred  	%p11, %p1, %p9;
	mov.f32 	%f133, 0f00000000;
	not.pred 	%p12, %p11;
	@%p12 bra 	$L__BB1_8;
	add.s32 	%r100, %r26, %r21;
	mul.wide.s32 	%rd8, %r100, 4;
	add.s64 	%rd9, %rd1, %rd8;
	ld.global.f32 	%f133, [%rd9];
$L__BB1_8:
	add.s32 	%r27, %r179, %r3;
	max.s32 	%r102, %r22, %r27;
	setp.ge.s32 	%p13, %r102, %r2;
	@%p13 bra 	$L__BB1_10;
	add.s32 	%r103, %r27, %r23;
	shl.b32 	%r104, %r103, 2;
	mov.u32 	%r105, sharedData;
	add.s32 	%r106, %r105, %r104;
	st.shared.f32 	[%r106], %f133;
$L__BB1_10:
	add.s32 	%r28, %r26, %r1;
	setp.gt.s32 	%p14, %r28, -1;
	setp.lt.s32 	%p15, %r28, %r78;
	and.pred  	%p16, %p14, %p15;
	and.pred  	%p17, %p1, %p16;
	mov.f32 	%f134, 0f00000000;
	not.pred 	%p18, %p17;
	@%p18 bra 	$L__BB1_12;
	add.s32 	%r107, %r28, %r21;
	mul.wide.s32 	%rd10, %r107, 4;
	add.s64 	%rd11, %rd1, %rd10;
	ld.global.f32 	%f134, [%rd11];
$L__BB1_12:
	add.s32 	%r29, %r27, %r1;
	max.s32 	%r108, %r22, %r29;
	setp.ge.s32 	%p19, %r108, %r2;
	@%p19 bra 	$L__BB1_14;
	add.s32 	%r109, %r29, %r23;
	shl.b32 	%r110, %r109, 2;
	mov.u32 	%r111, sharedData;
	add.s32 	%r112, %r111, %r110;
	st.shared.f32 	[%r112], %f134;
$L__BB1_14:
	add.s32 	%r30, %r28, %r1;
	setp.gt.s32 	%p20, %r30, -1;
	setp.lt.s32 	%p21, %r30, %r78;
	and.pred  	%p22, %p20, %p21;
	and.pred  	%p23, %p1, %p22;
	mov.f32 	%f135, 0f00000000;
	not.pred 	%p24, %p23;
	@%p24 bra 	$L__BB1_16;
	add.s32 	%r113, %r30, %r21;
	mul.wide.s32 	%rd12, %r113, 4;
	add.s64 	%rd13, %rd1, %rd12;
	ld.global.f32 	%f135, [%rd13];
$L__BB1_16:
	add.s32 	%r31, %r29, %r1;
	max.s32 	%r114, %r22, %r31;
	setp.ge.s32 	%p25, %r114, %r2;
	@%p25 bra 	$L__BB1_18;
	add.s32 	%r115, %r31, %r23;
	shl.b32 	%r116, %r115, 2;
	mov.u32 	%r117, sharedData;
	add.s32 	%r118, %r117, %r116;
	st.shared.f32 	[%r118], %f135;
$L__BB1_18:
	add.s32 	%r32, %r30, %r1;
	setp.gt.s32 	%p26, %r32, -1;
	setp.lt.s32 	%p27, %r32, %r78;
	and.pred  	%p28, %p26, %p27;
	and.pred  	%p29, %p1, %p28;
	mov.f32 	%f136, 0f00000000;
	not.pred 	%p30, %p29;
	@%p30 bra 	$L__BB1_20;
	add.s32 	%r119, %r32, %r21;
	mul.wide.s32 	%rd14, %r119, 4;
	add.s64 	%rd15, %rd1, %rd14;
	ld.global.f32 	%f136, [%rd15];
$L__BB1_20:
	add.s32 	%r33, %r31, %r1;
	max.s32 	%r120, %r22, %r33;
	setp.ge.s32 	%p31, %r120, %r2;
	@%p31 bra 	$L__BB1_22;
	add.s32 	%r121, %r33, %r23;
	shl.b32 	%r122, %r121, 2;
	mov.u32 	%r123, sharedData;
	add.s32 	%r124, %r123, %r122;
	st.shared.f32 	[%r124], %f136;
$L__BB1_22:
	shl.b32 	%r125, %r1, 2;
	add.s32 	%r179, %r125, %r179;
	add.s32 	%r178, %r178, 4;
	setp.ne.s32 	%p32, %r178, %r16;
	@%p32 bra 	$L__BB1_6;
$L__BB1_23:
	setp.eq.s32 	%p33, %r15, 0;
	@%p33 bra 	$L__BB1_38;
	add.s32 	%r37, %r12, %r179;
	setp.gt.s32 	%p34, %r37, -1;
	setp.lt.s32 	%p35, %r37, %r78;
	and.pred  	%p36, %p34, %p35;
	and.pred  	%p38, %p1, %p36;
	mov.f32 	%f137, 0f00000000;
	not.pred 	%p39, %p38;
	@%p39 bra 	$L__BB1_26;
	add.s32 	%r126, %r37, %r21;
	mul.wide.s32 	%rd16, %r126, 4;
	add.s64 	%rd17, %rd1, %rd16;
	ld.global.f32 	%f137, [%rd17];
$L__BB1_26:
	add.s32 	%r38, %r179, %r3;
	max.s32 	%r128, %r22, %r38;
	setp.ge.s32 	%p40, %r128, %r2;
	@%p40 bra 	$L__BB1_28;
	add.s32 	%r129, %r38, %r23;
	shl.b32 	%r130, %r129, 2;
	mov.u32 	%r131, sharedData;
	add.s32 	%r132, %r131, %r130;
	st.shared.f32 	[%r132], %f137;
$L__BB1_28:
	setp.eq.s32 	%p41, %r15, 1;
	@%p41 bra 	$L__BB1_38;
	add.s32 	%r39, %r37, %r1;
	setp.gt.s32 	%p42, %r39, -1;
	setp.lt.s32 	%p43, %r39, %r78;
	and.pred  	%p44, %p42, %p43;
	and.pred  	%p45, %p1, %p44;
	mov.f32 	%f138, 0f00000000;
	not.pred 	%p46, %p45;
	@%p46 bra 	$L__BB1_31;
	add.s32 	%r133, %r39, %r21;
	mul.wide.s32 	%rd18, %r133, 4;
	add.s64 	%rd19, %rd1, %rd18;
	ld.global.f32 	%f138, [%rd19];
$L__BB1_31:
	add.s32 	%r40, %r38, %r1;
	max.s32 	%r134, %r22, %r40;
	setp.ge.s32 	%p47, %r134, %r2;
	@%p47 bra 	$L__BB1_33;
	add.s32 	%r135, %r40, %r23;
	shl.b32 	%r136, %r135, 2;
	mov.u32 	%r137, sharedData;
	add.s32 	%r138, %r137, %r136;
	st.shared.f32 	[%r138], %f138;
$L__BB1_33:
	setp.eq.s32 	%p48, %r15, 2;
	@%p48 bra 	$L__BB1_38;
	add.s32 	%r41, %r39, %r1;
	setp.gt.s32 	%p49, %r41, -1;
	setp.lt.s32 	%p50, %r41, %r78;
	and.pred  	%p51, %p49, %p50;
	and.pred  	%p52, %p1, %p51;
	mov.f32 	%f139, 0f00000000;
	not.pred 	%p53, %p52;
	@%p53 bra 	$L__BB1_36;
	add.s32 	%r139, %r41, %r21;
	mul.wide.s32 	%rd20, %r139, 4;
	add.s64 	%rd21, %rd1, %rd20;
	ld.global.f32 	%f139, [%rd21];
$L__BB1_36:
	add.s32 	%r42, %r40, %r1;
	max.s32 	%r140, %r22, %r42;
	setp.ge.s32 	%p54, %r140, %r2;
	@%p54 bra 	$L__BB1_38;
	add.s32 	%r141, %r42, %r23;
	shl.b32 	%r142, %r141, 2;
	mov.u32 	%r143, sharedData;
	add.s32 	%r144, %r143, %r142;
	st.shared.f32 	[%r144], %f139;
$L__BB1_38:
	add.s32 	%r176, %r176, %r1;
	setp.lt.s32 	%p55, %r176, %r2;
	@%p55 bra 	$L__BB1_4;
$L__BB1_39:
	add.s32 	%r175, %r175, 1;
	setp.ne.s32 	%p56, %r175, %r77;
	@%p56 bra 	$L__BB1_2;
$L__BB1_40:
	bar.sync 	0;
	max.s32 	%r145, %r8, %r10;
	setp.ge.s32 	%p57, %r145, %r81;
	setp.ge.s32 	%p58, %r6, %r76;
	or.pred  	%p59, %p58, %p57;
	mov.f32 	%f149, 0f00000000;
	@%p59 bra 	$L__BB1_61;
	setp.lt.s32 	%p60, %r77, 1;
	@%p60 bra 	$L__BB1_60;
	setp.lt.s32 	%p61, %r79, 1;
	mul.lo.s32 	%r45, %r83, %r4;
	mul.lo.s32 	%r46, %r83, %r3;
	@%p61 bra 	$L__BB1_60;
	and.b32  	%r47, %r79, 15;
	and.b32  	%r48, %r79, 7;
	and.b32  	%r49, %r79, 2147483632;
	and.b32  	%r50, %r79, 3;
	neg.s32 	%r51, %r49;
	shl.b32 	%r147, %r46, 2;
	mov.u32 	%r148, sharedData;
	add.s32 	%r149, %r147, %r148;
	add.s32 	%r52, %r149, 32;
	add.s64 	%rd3, %rd2, 32;
	mul.lo.s32 	%r53, %r77, %r5;
	mov.f32 	%f149, 0f00000000;
	mov.b32 	%r180, 0;
$L__BB1_44:
	mad.lo.s32 	%r55, %r180, %r2, %r45;
	add.s32 	%r151, %r180, %r53;
	mul.lo.s32 	%r56, %r151, %r79;
	mov.b32 	%r181, 0;
$L__BB1_45:
	setp.lt.u32 	%p62, %r79, 16;
	add.s32 	%r58, %r55, %r181;
	mad.lo.s32 	%r59, %r58, %r2, %r46;
	add.s32 	%r153, %r56, %r181;
	mul.lo.s32 	%r60, %r153, %r79;
	mov.b32 	%r186, 0;
	@%p62 bra 	$L__BB1_48;
	mul.lo.s32 	%r154, %r2, %r58;
	shl.b32 	%r155, %r154, 2;
	add.s32 	%r183, %r52, %r155;
	mov.u32 	%r182, %r60;
	mov.u32 	%r184, %r51;
$L__BB1_47:
	.pragma "nounroll";
	mul.wide.s32 	%rd22, %r182, 4;
	add.s64 	%rd23, %rd3, %rd22;
	ld.shared.f32 	%f43, [%r183+-32];
	ld.global.f32 	%f44, [%rd23+-32];
	fma.rn.f32 	%f45, %f43, %f44, %f149;
	ld.shared.f32 	%f46, [%r183+-28];
	ld.global.f32 	%f47, [%rd23+-28];
	fma.rn.f32 	%f48, %f46, %f47, %f45;
	ld.shared.f32 	%f49, [%r183+-24];
	ld.global.f32 	%f50, [%rd23+-24];
	fma.rn.f32 	%f51, %f49, %f50, %f48;
	ld.shared.f32 	%f52, [%r183+-20];
	ld.global.f32 	%f53, [%rd23+-20];
	fma.rn.f32 	%f54, %f52, %f53, %f51;
	ld.shared.f32 	%f55, [%r183+-16];
	ld.global.f32 	%f56, [%rd23+-16];
	fma.rn.f32 	%f57, %f55, %f56, %f54;
	ld.shared.f32 	%f58, [%r183+-12];
	ld.global.f32 	%f59, [%rd23+-12];
	fma.rn.f32 	%f60, %f58, %f59, %f57;
	ld.shared.f32 	%f61, [%r183+-8];
	ld.global.f32 	%f62, [%rd23+-8];
	fma.rn.f32 	%f63, %f61, %f62, %f60;
	ld.shared.f32 	%f64, [%r183+-4];
	ld.global.f32 	%f65, [%rd23+-4];
	fma.rn.f32 	%f66, %f64, %f65, %f63;
	ld.shared.f32 	%f67, [%r183];
	ld.global.f32 	%f68, [%rd23];
	fma.rn.f32 	%f69, %f67, %f68, %f66;
	ld.shared.f32 	%f70, [%r183+4];
	ld.global.f32 	%f71, [%rd23+4];
	fma.rn.f32 	%f72, %f70, %f71, %f69;
	ld.shared.f32 	%f73, [%r183+8];
	ld.global.f32 	%f74, [%rd23+8];
	fma.rn.f32 	%f75, %f73, %f74, %f72;
	ld.shared.f32 	%f76, [%r183+12];
	ld.global.f32 	%f77, [%rd23+12];
	fma.rn.f32 	%f78, %f76, %f77, %f75;
	ld.shared.f32 	%f79, [%r183+16];
	ld.global.f32 	%f80, [%rd23+16];
	fma.rn.f32 	%f81, %f79, %f80, %f78;
	ld.shared.f32 	%f82, [%r183+20];
	ld.global.f32 	%f83, [%rd23+20];
	fma.rn.f32 	%f84, %f82, %f83, %f81;
	ld.shared.f32 	%f85, [%r183+24];
	ld.global.f32 	%f86, [%rd23+24];
	fma.rn.f32 	%f87, %f85, %f86, %f84;
	ld.shared.f32 	%f88, [%r183+28];
	ld.global.f32 	%f89, [%rd23+28];
	fma.rn.f32 	%f149, %f88, %f89, %f87;
	add.s32 	%r184, %r184, 16;
	add.s32 	%r183, %r183, 64;
	add.s32 	%r182, %r182, 16;
	setp.ne.s32 	%p63, %r184, 0;
	mov.u32 	%r186, %r49;
	@%p63 bra 	$L__BB1_47;
$L__BB1_48:
	setp.eq.s32 	%p64, %r47, 0;
	@%p64 bra 	$L__BB1_58;
	add.s32 	%r156, %r47, -1;
	setp.lt.u32 	%p65, %r156, 7;
	@%p65 bra 	$L__BB1_51;
	add.s32 	%r157, %r59, %r186;
	shl.b32 	%r158, %r157, 2;
	mov.u32 	%r159, sharedData;
	add.s32 	%r160, %r159, %r158;
	ld.shared.f32 	%f91, [%r160];
	add.s32 	%r161, %r186, %r60;
	mul.wide.s32 	%rd24, %r161, 4;
	add.s64 	%rd25, %rd2, %rd24;
	ld.global.f32 	%f92, [%rd25];
	fma.rn.f32 	%f93, %f91, %f92, %f149;
	ld.shared.f32 	%f94, [%r160+4];
	ld.global.f32 	%f95, [%rd25+4];
	fma.rn.f32 	%f96, %f94, %f95, %f93;
	ld.shared.f32 	%f97, [%r160+8];
	ld.global.f32 	%f98, [%rd25+8];
	fma.rn.f32 	%f99, %f97, %f98, %f96;
	ld.shared.f32 	%f100, [%r160+12];
	ld.global.f32 	%f101, [%rd25+12];
	fma.rn.f32 	%f102, %f100, %f101, %f99;
	ld.shared.f32 	%f103, [%r160+16];
	ld.global.f32 	%f104, [%rd25+16];
	fma.rn.f32 	%f105, %f103, %f104, %f102;
	ld.shared.f32 	%f106, [%r160+20];
	ld.global.f32 	%f107, [%rd25+20];
	fma.rn.f32 	%f108, %f106, %f107, %f105;
	ld.shared.f32 	%f109, [%r160+24];
	ld.global.f32 	%f110, [%rd25+24];
	fma.rn.f32 	%f111, %f109, %f110, %f108;
	ld.shared.f32 	%f112, [%r160+28];
	ld.global.f32 	%f113, [%rd25+28];
	fma.rn.f32 	%f149, %f112, %f113, %f111;
	add.s32 	%r186, %r186, 8;
$L__BB1_51:
	setp.eq.s32 	%p66, %r48, 0;
	@%p66 bra 	$L__BB1_58;
	add.s32 	%r162, %r48, -1;
	setp.lt.u32 	%p67, %r162, 3;
	@%p67 bra 	$L__BB1_54;
	add.s32 	%r163, %r59, %r186;
	shl.b32 	%r164, %r163, 2;
	mov.u32 	%r165, sharedData;
	add.s32 	%r166, %r165, %r164;
	ld.shared.f32 	%f115, [%r166];
	add.s32 	%r167, %r186, %r60;
	mul.wide.s32 	%rd26, %r167, 4;
	add.s64 	%rd27, %rd2, %rd26;
	ld.global.f32 	%f116, [%rd27];
	fma.rn.f32 	%f117, %f115, %f116, %f149;
	ld.shared.f32 	%f118, [%r166+4];
	ld.global.f32 	%f119, [%rd27+4];
	fma.rn.f32 	%f120, %f118, %f119, %f117;
	ld.shared.f32 	%f121, [%r166+8];
	ld.global.f32 	%f122, [%rd27+8];
	fma.rn.f32 	%f123, %f121, %f122, %f120;
	ld.shared.f32 	%f124, [%r166+12];
	ld.global.f32 	%f125, [%rd27+12];
	fma.rn.f32 	%f149, %f124, %f125, %f123;
	add.s32 	%r186, %r186, 4;
$L__BB1_54:
	setp.eq.s32 	%p68, %r50, 0;
	@%p68 bra 	$L__BB1_58;
	setp.eq.s32 	%p69, %r50, 1;
	add.s32 	%r168, %r59, %r186;
	shl.b32 	%r169, %r168, 2;
	mov.u32 	%r170, sharedData;
	add.s32 	%r73, %r170, %r169;
	ld.shared.f32 	%f126, [%r73];
	add.s32 	%r171, %r186, %r60;
	mul.wide.s32 	%rd28, %r171, 4;
	add.s64 	%rd4, %rd2, %rd28;
	ld.global.f32 	%f127, [%rd4];
	fma.rn.f32 	%f149, %f126, %f127, %f149;
	@%p69 bra 	$L__BB1_58;
	setp.eq.s32 	%p70, %r50, 2;
	ld.shared.f32 	%f128, [%r73+4];
	ld.global.f32 	%f129, [%rd4+4];
	fma.rn.f32 	%f149, %f128, %f129, %f149;
	@%p70 bra 	$L__BB1_58;
	ld.shared.f32 	%f130, [%r73+8];
	ld.global.f32 	%f131, [%rd4+8];
	fma.rn.f32 	%f149, %f130, %f131, %f149;
$L__BB1_58:
	add.s32 	%r181, %r181, 1;
	setp.ne.s32 	%p71, %r181, %r79;
	@%p71 bra 	$L__BB1_45;
	add.s32 	%r180, %r180, 1;
	setp.ne.s32 	%p72, %r180, %r77;
	@%p72 bra 	$L__BB1_44;
$L__BB1_60:
	ld.param.u64 	%rd32, [_Z23convolutionSharedKernelPfS_S_iiiiiiii_param_2];
	mad.lo.s32 	%r172, %r80, %r6, %r5;
	mad.lo.s32 	%r173, %r172, %r81, %r10;
	mad.lo.s32 	%r174, %r173, %r81, %r8;
	cvta.to.global.u64 	%rd29, %rd32;
	mul.wide.s32 	%rd30, %r174, 4;
	add.s64 	%rd31, %rd29, %rd30;
	st.global.f32 	[%rd31], %f149;
$L__BB1_61:
	ret;

}
	// .globl	_Z20reluActivationKernelPfi
.visible .entry _Z20reluActivationKernelPfi(
	.param .u64 .ptr .align 1 _Z20reluActivationKernelPfi_param_0,
	.param .u32 _Z20reluActivationKernelPfi_param_1
)
{
	.reg .pred 	%p<2>;
	.reg .b32 	%r<6>;
	.reg .b32 	%f<3>;
	.reg .b64 	%rd<5>;

	ld.param.u64 	%rd1, [_Z20reluActivationKernelPfi_param_0];
	ld.param.u32 	%r2, [_Z20reluActivationKernelPfi_param_1];
	mov.u32 	%r3, %ctaid.x;
	mov.u32 	%r4, %ntid.x;
	mov.u32 	%r5, %tid.x;
	mad.lo.s32 	%r1, %r3, %r4, %r5;
	setp.ge.s32 	%p1, %r1, %r2;
	@%p1 bra 	$L__BB2_2;
	cvta.to.global.u64 	%rd2, %rd1;
	mul.wide.s32 	%rd3, %r1, 4;
	add.s64 	%rd4, %rd2, %rd3;
	ld.global.f32 	%f1, [%rd4];
	max.f32 	%f2, %f1, 0f00000000;
	st.global.f32 	[%rd4], %f2;
$L__BB2_2:
	ret;

}
	// .globl	_Z16maxPoolingKernelPfS_iiiiii
.visible .entry _Z16maxPoolingKernelPfS_iiiiii(
	.param .u64 .ptr .align 1 _Z16maxPoolingKernelPfS_iiiiii_param_0,
	.param .u64 .ptr .align 1 _Z16maxPoolingKernelPfS_iiiiii_param_1,
	.param .u32 _Z16maxPoolingKernelPfS_iiiiii_param_2,
	.param .u32 _Z16maxPoolingKernelPfS_iiiiii_param_3,
	.param .u32 _Z16maxPoolingKernelPfS_iiiiii_param_4,
	.param .u32 _Z16maxPoolingKernelPfS_iiiiii_param_5,
	.param .u32 _Z16maxPoolingKernelPfS_iiiiii_param_6,
	.param .u32 _Z16maxPoolingKernelPfS_iiiiii_param_7
)
{
	.reg .pred 	%p<48>;
	.reg .b32 	%r<124>;
	.reg .b32 	%f<148>;
	.reg .b64 	%rd<15>;

	ld.param.u64 	%rd7, [_Z16maxPoolingKernelPfS_iiiiii_param_0];
	ld.param.u64 	%rd6, [_Z16maxPoolingKernelPfS_iiiiii_param_1];
	ld.param.u32 	%r34, [_Z16maxPoolingKernelPfS_iiiiii_param_2];
	ld.param.u32 	%r29, [_Z16maxPoolingKernelPfS_iiiiii_param_3];
	ld.param.u32 	%r30, [_Z16maxPoolingKernelPfS_iiiiii_param_4];
	ld.param.u32 	%r31, [_Z16maxPoolingKernelPfS_iiiiii_param_5];
	ld.param.u32 	%r35, [_Z16maxPoolingKernelPfS_iiiiii_param_6];
	ld.param.u32 	%r33, [_Z16maxPoolingKernelPfS_iiiiii_param_7];
	cvta.to.global.u64 	%rd1, %rd7;
	mov.u32 	%r36, %ctaid.x;
	mov.u32 	%r37, %ntid.x;
	mov.u32 	%r38, %tid.x;
	mad.lo.s32 	%r1, %r36, %r37, %r38;
	mov.u32 	%r39, %ctaid.y;
	mov.u32 	%r40, %ntid.y;
	mov.u32 	%r41, %tid.y;
	mad.lo.s32 	%r42, %r39, %r40, %r41;
	mov.u32 	%r43, %ctaid.z;
	div.u32 	%r4, %r43, %r29;
	mul.lo.s32 	%r44, %r4, %r29;
	sub.s32 	%r3, %r43, %r44;
	max.s32 	%r45, %r1, %r42;
	setp.ge.s32 	%p1, %r45, %r35;
	setp.ge.s32 	%p2, %r3, %r29;
	or.pred  	%p3, %p1, %p2;
	setp.ge.s32 	%p4, %r4, %r34;
	or.pred  	%p5, %p3, %p4;
	@%p5 bra 	$L__BB3_79;
	mul.lo.s32 	%r5, %r33, %r1;
	setp.lt.s32 	%p6, %r31, 1;
	mov.f32 	%f110, 0fFF7FFFFF;
	@%p6 bra 	$L__BB3_78;
	mad.lo.s32 	%r47, %r4, %r29, %r3;
	mul.lo.s32 	%r6, %r47, %r30;
	and.b32  	%r7, %r31, 15;
	add.s32 	%r8, %r7, -1;
	and.b32  	%r9, %r31, 7;
	add.s32 	%r10, %r9, -1;
	and.b32  	%r11, %r31, 2147483632;
	and.b32  	%r12, %r31, 3;
	mul.lo.s32 	%r13, %r33, %r42;
	mov.f32 	%f110, 0fFF7FFFFF;
	mov.b32 	%r119, 0;
$L__BB3_3:
	setp.lt.u32 	%p7, %r31, 16;
	add.s32 	%r15, %r119, %r13;
	add.s32 	%r49, %r6, %r15;
	mul.lo.s32 	%r16, %r49, %r30;
	mov.b32 	%r122, 0;
	@%p7 bra 	$L__BB3_38;
	mov.b32 	%r120, 0;
$L__BB3_5:
	.pragma "nounroll";
	add.s32 	%r18, %r120, %r5;
	max.s32 	%r51, %r15, %r18;
	setp.ge.s32 	%p8, %r51, %r30;
	add.s32 	%r52, %r18, %r16;
	mul.wide.s32 	%rd8, %r52, 4;
	add.s64 	%rd2, %rd1, %rd8;
	@%p8 bra 	$L__BB3_7;
	ld.global.f32 	%f75, [%rd2];
	max.f32 	%f110, %f110, %f75;
$L__BB3_7:
	add.s32 	%r53, %r18, 1;
	max.s32 	%r54, %r15, %r53;
	setp.ge.s32 	%p9, %r54, %r30;
	@%p9 bra 	$L__BB3_9;
	ld.global.f32 	%f76, [%rd2+4];
	max.f32 	%f110, %f110, %f76;
$L__BB3_9:
	add.s32 	%r55, %r18, 2;
	max.s32 	%r56, %r15, %r55;
	setp.ge.s32 	%p10, %r56, %r30;
	@%p10 bra 	$L__BB3_11;
	ld.global.f32 	%f77, [%rd2+8];
	max.f32 	%f110, %f110, %f77;
$L__BB3_11:
	add.s32 	%r57, %r18, 3;
	max.s32 	%r58, %r15, %r57;
	setp.ge.s32 	%p11, %r58, %r30;
	@%p11 bra 	$L__BB3_13;
	ld.global.f32 	%f78, [%rd2+12];
	max.f32 	%f110, %f110, %f78;
$L__BB3_13:
	add.s32 	%r59, %r18, 4;
	max.s32 	%r60, %r15, %r59;
	setp.ge.s32 	%p12, %r60, %r30;
	@%p12 bra 	$L__BB3_15;
	ld.global.f32 	%f79, [%rd2+16];
	max.f32 	%f110, %f110, %f79;
$L__BB3_15:
	add.s32 	%r61, %r18, 5;
	max.s32 	%r62, %r15, %r61;
	setp.ge.s32 	%p13, %r62, %r30;
	@%p13 bra 	$L__BB3_17;
	ld.global.f32 	%f80, [%rd2+20];
	max.f32 	%f110, %f110, %f80;
$L__BB3_17:
	add.s32 	%r63, %r18, 6;
	max.s32 	%r64, %r15, %r63;
	setp.ge.s32 	%p14, %r64, %r30;
	@%p14 bra 	$L__BB3_19;
	ld.global.f32 	%f81, [%rd2+24];
	max.f32 	%f110, %f110, %f81;
$L__BB3_19:
	add.s32 	%r65, %r18, 7;
	max.s32 	%r66, %r15, %r65;
	setp.ge.s32 	%p15, %r66, %r30;
	@%p15 bra 	$L__BB3_21;
	ld.global.f32 	%f82, [%rd2+28];
	max.f32 	%f110, %f110, %f82;
$L__BB3_21:
	add.s32 	%r67, %r18, 8;
	max.s32 	%r68, %r15, %r67;
	setp.ge.s32 	%p16, %r68, %r30;
	@%p16 bra 	$L__BB3_23;
	ld.global.f32 	%f83, [%rd2+32];
	max.f32 	%f110, %f110, %f83;
$L__BB3_23:
	add.s32 	%r69, %r18, 9;
	max.s32 	%r70, %r15, %r69;
	setp.ge.s32 	%p17, %r70, %r30;
	@%p17 bra 	$L__BB3_25;
	ld.global.f32 	%f84, [%rd2+36];
	max.f32 	%f110, %f110, %f84;
$L__BB3_25:
	add.s32 	%r71, %r18, 10;
	max.s32 	%r72, %r15, %r71;
	setp.ge.s32 	%p18, %r72, %r30;
	@%p18 bra 	$L__BB3_27;
	ld.global.f32 	%f85, [%rd2+40];
	max.f32 	%f110, %f110, %f85;
$L__BB3_27:
	add.s32 	%r73, %r18, 11;
	max.s32 	%r74, %r15, %r73;
	setp.ge.s32 	%p19, %r74, %r30;
	@%p19 bra 	$L__BB3_29;
	ld.global.f32 	%f86, [%rd2+44];
	max.f32 	%f110, %f110, %f86;
$L__BB3_29:
	add.s32 	%r75, %r18, 12;
	max.s32 	%r76, %r15, %r75;
	setp.ge.s32 	%p20, %r76, %r30;
	@%p20 bra 	$L__BB3_31;
	ld.global.f32 	%f87, [%rd2+48];
	max.f32 	%f110, %f110, %f87;
$L__BB3_31:
	add.s32 	%r77, %r18, 13;
	max.s32 	%r78, %r15, %r77;
	setp.ge.s32 	%p21, %r78, %r30;
	@%p21 bra 	$L__BB3_33;
	ld.global.f32 	%f88, [%rd2+52];
	max.f32 	%f110, %f110, %f88;
$L__BB3_33:
	add.s32 	%r79, %r18, 14;
	max.s32 	%r80, %r15, %r79;
	setp.ge.s32 	%p22, %r80, %r30;
	@%p22 bra 	$L__BB3_35;
	ld.global.f32 	%f89, [%rd2+56];
	max.f32 	%f110, %f110, %f89;
$L__BB3_35:
	add.s32 	%r81, %r18, 15;
	max.s32 	%r82, %r15, %r81;
	setp.ge.s32 	%p23, %r82, %r30;
	@%p23 bra 	$L__BB3_37;
	ld.global.f32 	%f90, [%rd2+60];
	max.f32 	%f110, %f110, %f90;
$L__BB3_37:
	add.s32 	%r120, %r120, 16;
	setp.ne.s32 	%p24, %r120, %r11;
	mov.u32 	%r122, %r11;
	@%p24 bra 	$L__BB3_5;
$L__BB3_38:
	setp.eq.s32 	%p25, %r7, 0;
	@%p25 bra 	$L__BB3_77;
	setp.lt.u32 	%p26, %r8, 7;
	@%p26 bra 	$L__BB3_57;
	add.s32 	%r21, %r122, %r5;
	max.s32 	%r84, %r15, %r21;
	setp.ge.s32 	%p27, %r84, %r30;
	add.s32 	%r85, %r21, %r16;
	mul.wide.s32 	%rd9, %r85, 4;
	add.s64 	%rd3, %rd1, %rd9;
	@%p27 bra 	$L__BB3_42;
	ld.global.f32 	%f92, [%rd3];
	max.f32 	%f110, %f110, %f92;
$L__BB3_42:
	add.s32 	%r86, %r21, 1;
	max.s32 	%r87, %r15, %r86;
	setp.ge.s32 	%p28, %r87, %r30;
	@%p28 bra 	$L__BB3_44;
	ld.global.f32 	%f93, [%rd3+4];
	max.f32 	%f110, %f110, %f93;
$L__BB3_44:
	add.s32 	%r88, %r21, 2;
	max.s32 	%r89, %r15, %r88;
	setp.ge.s32 	%p29, %r89, %r30;
	@%p29 bra 	$L__BB3_46;
	ld.global.f32 	%f94, [%rd3+8];
	max.f32 	%f110, %f110, %f94;
$L__BB3_46:
	add.s32 	%r90, %r21, 3;
	max.s32 	%r91, %r15, %r90;
	setp.ge.s32 	%p30, %r91, %r30;
	@%p30 bra 	$L__BB3_48;
	ld.global.f32 	%f95, [%rd3+12];
	max.f32 	%f110, %f110, %f95;
$L__BB3_48:
	add.s32 	%r92, %r21, 4;
	max.s32 	%r93, %r15, %r92;
	setp.ge.s32 	%p31, %r93, %r30;
	@%p31 bra 	$L__BB3_50;
	ld.global.f32 	%f96, [%rd3+16];
	max.f32 	%f110, %f110, %f96;
$L__BB3_50:
	add.s32 	%r94, %r21, 5;
	max.s32 	%r95, %r15, %r94;
	setp.ge.s32 	%p32, %r95, %r30;
	@%p32 bra 	$L__BB3_52;
	ld.global.f32 	%f97, [%rd3+20];
	max.f32 	%f110, %f110, %f97;
$L__BB3_52:
	add.s32 	%r96, %r21, 6;
	max.s32 	%r97, %r15, %r96;
	setp.ge.s32 	%p33, %r97, %r30;
	@%p33 bra 	$L__BB3_54;
	ld.global.f32 	%f98, [%rd3+24];
	max.f32 	%f110, %f110, %f98;
$L__BB3_54:
	add.s32 	%r98, %r21, 7;
	max.s32 	%r99, %r15, %r98;
	setp.ge.s32 	%p34, %r99, %r30;
	@%p34 bra 	$L__BB3_56;
	ld.global.f32 	%f99, [%rd3+28];
	max.f32 	%f110, %f110, %f99;
$L__BB3_56:
	add.s32 	%r122, %r122, 8;
$L__BB3_57:
	setp.eq.s32 	%p35, %r9, 0;
	@%p35 bra 	$L__BB3_77;
	setp.lt.u32 	%p36, %r10, 3;
	@%p36 bra 	$L__BB3_68;
	add.s32 	%r24, %r122, %r5;
	max.s32 	%r101, %r15, %r24;
	setp.ge.s32 	%p37, %r101, %r30;
	add.s32 	%r102, %r24, %r16;
	mul.wide.s32 	%rd10, %r102, 4;
	add.s64 	%rd4, %rd1, %rd10;
	@%p37 bra 	$L__BB3_61;
	ld.global.f32 	%f101, [%rd4];
	max.f32 	%f110, %f110, %f101;
$L__BB3_61:
	add.s32 	%r103, %r24, 1;
	max.s32 	%r104, %r15, %r103;
	setp.ge.s32 	%p38, %r104, %r30;
	@%p38 bra 	$L__BB3_63;
	ld.global.f32 	%f102, [%rd4+4];
	max.f32 	%f110, %f110, %f102;
$L__BB3_63:
	add.s32 	%r105, %r24, 2;
	max.s32 	%r106, %r15, %r105;
	setp.ge.s32 	%p39, %r106, %r30;
	@%p39 bra 	$L__BB3_65;
	ld.global.f32 	%f103, [%rd4+8];
	max.f32 	%f110, %f110, %f103;
$L__BB3_65:
	add.s32 	%r107, %r24, 3;
	max.s32 	%r108, %r15, %r107;
	setp.ge.s32 	%p40, %r108, %r30;
	@%p40 bra 	$L__BB3_67;
	ld.global.f32 	%f104, [%rd4+12];
	max.f32 	%f110, %f110, %f104;
$L__BB3_67:
	add.s32 	%r122, %r122, 4;
$L__BB3_68:
	setp.eq.s32 	%p41, %r12, 0;
	@%p41 bra 	$L__BB3_77;
	add.s32 	%r27, %r122, %r5;
	max.s32 	%r110, %r15, %r27;
	setp.ge.s32 	%p42, %r110, %r30;
	add.s32 	%r111, %r27, %r16;
	mul.wide.s32 	%rd11, %r111, 4;
	add.s64 	%rd5, %rd1, %rd11;
	@%p42 bra 	$L__BB3_71;
	ld.global.f32 	%f105, [%rd5];
	max.f32 	%f110, %f110, %f105;
$L__BB3_71:
	setp.eq.s32 	%p43, %r12, 1;
	@%p43 bra 	$L__BB3_77;
	add.s32 	%r112, %r27, 1;
	max.s32 	%r113, %r15, %r112;
	setp.ge.s32 	%p44, %r113, %r30;
	@%p44 bra 	$L__BB3_74;
	ld.global.f32 	%f106, [%rd5+4];
	max.f32 	%f110, %f110, %f106;
$L__BB3_74:
	setp.eq.s32 	%p45, %r12, 2;
	@%p45 bra 	$L__BB3_77;
	add.s32 	%r114, %r27, 2;
	max.s32 	%r115, %r15, %r114;
	setp.ge.s32 	%p46, %r115, %r30;
	@%p46 bra 	$L__BB3_77;
	ld.global.f32 	%f107, [%rd5+8];
	max.f32 	%f110, %f110, %f107;
$L__BB3_77:
	add.s32 	%r119, %r119, 1;
	setp.ne.s32 	%p47, %r119, %r31;
	@%p47 bra 	$L__BB3_3;
$L__BB3_78:
	mad.lo.s32 	%r116, %r4, %r29, %r3;
	mad.lo.s32 	%r117, %r116, %r35, %r42;
	mad.lo.s32 	%r118, %r117, %r35, %r1;
	cvta.to.global.u64 	%rd12, %rd6;
	mul.wide.s32 	%rd13, %r118, 4;
	add.s64 	%rd14, %rd12, %rd13;
	st.global.f32 	[%rd14], %f110;
$L__BB3_79:
	ret;

}


// ===== COMPILED SASS (sm_100) =====

	.target	sm_100

	.elftype	@"ET_EXEC"


//--------------------- .note.nv.tkinfo           --------------------------
	.section	.note.nv.tkinfo,"",@"SHT_NOTE"
	.sectionflags	@"SHF_NOTE_NV_TKINFO"
	.tkinfo
        /*0018*/ 	.word	0x00000002
        /*0030*/ 	.string	""
        /*0030*/ 	.string	"ptxas"
        /*0030*/ 	.string	"Cuda compilation tools, release 13.0, V13.0.88"
        /*0030*/ 	.string	"Build cuda_13.0.r13.0/compiler.36424714_0"
        /*0030*/ 	.string	"-arch sm_100 -m 64 "



//--------------------- .note.nv.cuinfo           --------------------------
	.section	.note.nv.cuinfo,"",@"SHT_NOTE"
	.sectionflags	@"SHF_NOTE_NV_CUINFO"
        /*0018*/ 	.short	0x0002
        /*001a*/ 	.short	0x0064
        /*001c*/ 	.short	0x0082
	.zero		2


//--------------------- .nv.info                  --------------------------
	.section	.nv.info,"",@"SHT_CUDA_INFO"
	.align	4


	//----- nvinfo : EIATTR_REGCOUNT
	.align		4
        /*0000*/ 	.byte	0x04, 0x2f
        /*0002*/ 	.short	(.L_10 - .L_9)
	.align		4
.L_9:
        /*0004*/ 	.word	index@(_Z23convolutionDirectKernelPfS_S_iiiiiiii)
        /*0008*/ 	.word	0x0000001e


	//----- nvinfo : EIATTR_FRAME_SIZE
	.align		4
.L_10:
        /*000c*/ 	.byte	0x04, 0x11
        /*000e*/ 	.short	(.L_12 - .L_11)
	.align		4
.L_11:
        /*0010*/ 	.word	index@(_Z23convolutionDirectKernelPfS_S_iiiiiiii)
        /*0014*/ 	.word	0x00000000


	//----- nvinfo : EIATTR_REGCOUNT
	.align		4
.L_12:
        /*0018*/ 	.byte	0x04, 0x2f
        /*001a*/ 	.short	(.L_14 - .L_13)
	.align		4
.L_13:
        /*001c*/ 	.word	index@(_Z23convolutionSharedKernelPfS_S_iiiiiiii)
        /*0020*/ 	.word	0x00000020


	//----- nvinfo : EIATTR_FRAME_SIZE
	.align		4
.L_14:
        /*0024*/ 	.byte	0x04, 0x11
        /*0026*/ 	.short	(.L_16 - .L_15)
	.align		4
.L_15:
        /*0028*/ 	.word	index@(_Z23convolutionSharedKernelPfS_S_iiiiiiii)
        /*002c*/ 	.word	0x00000000


	//----- nvinfo : EIATTR_REGCOUNT
	.align		4
.L_16:
        /*0030*/ 	.byte	0x04, 0x2f
        /*0032*/ 	.short	(.L_18 - .L_17)
	.align		4
.L_17:
        /*0034*/ 	.word	index@(_Z20reluActivationKernelPfi)
        /*0038*/ 	.word	0x00000008


	//----- nvinfo : EIATTR_FRAME_SIZE
	.align		4
.L_18:
        /*003c*/ 	.byte	0x04, 0x11
        /*003e*/ 	.short	(.L_20 - .L_19)
	.align		4
.L_19:
        /*0040*/ 	.word	index@(_Z20reluActivationKernelPfi)
        /*0044*/ 	.word	0x00000000


	//----- nvinfo : EIATTR_REGCOUNT
	.align		4
.L_20:
        /*0048*/ 	.byte	0x04, 0x2f
        /*004a*/ 	.short	(.L_22 - .L_21)
	.align		4
.L_21:
        /*004c*/ 	.word	index@(_Z16maxPoolingKernelPfS_iiiiii)
        /*0050*/ 	.word	0x0000001e


	//----- nvinfo : EIATTR_FRAME_SIZE
	.align		4
.L_22:
        /*0054*/ 	.byte	0x04, 0x11
        /*0056*/ 	.short	(.L_24 - .L_23)
	.align		4
.L_23:
        /*0058*/ 	.word	index@(_Z16maxPoolingKernelPfS_iiiiii)
        /*005c*/ 	.word	0x00000000


	//----- nvinfo : EIATTR_MIN_STACK_SIZE
	.align		4
.L_24:
        /*0060*/ 	.byte	0x04, 0x12
        /*0062*/ 	.short	(.L_26 - .L_25)
	.align		4
.L_25:
        /*0064*/ 	.word	index@(_Z16maxPoolingKernelPfS_iiiiii)
        /*0068*/ 	.word	0x00000000


	//----- nvinfo : EIATTR_MIN_STACK_SIZE
	.align		4
.L_26:
        /*006c*/ 	.byte	0x04, 0x12
        /*006e*/ 	.short	(.L_28 - .L_27)
	.align		4
.L_27:
        /*0070*/ 	.word	index@(_Z20reluActivationKernelPfi)
        /*0074*/ 	.word	0x00000000


	//----- nvinfo : EIATTR_MIN_STACK_SIZE
	.align		4
.L_28:
        /*0078*/ 	.byte	0x04, 0x12
        /*007a*/ 	.short	(.L_30 - .L_29)
	.align		4
.L_29:
        /*007c*/ 	.word	index@(_Z23convolutionSharedKernelPfS_S_iiiiiiii)
        /*0080*/ 	.word	0x00000000


	//----- nvinfo : EIATTR_MIN_STACK_SIZE
	.align		4
.L_30:
        /*0084*/ 	.byte	0x04, 0x12
        /*0086*/ 	.short	(.L_32 - .L_31)
	.align		4
.L_31:
        /*0088*/ 	.word	index@(_Z23convolutionDirectKernelPfS_S_iiiiiiii)
        /*008c*/ 	.word	0x00000000
.L_32:


//--------------------- .nv.compat                --------------------------
	.section	.nv.compat,"",@"SHT_CUDA_COMPAT_INFO"
	.align	4
        /*0000*/ 	.byte	0x02, 0x09, 0x00, 0x00, 0x02, 0x02, 0x01, 0x00, 0x02, 0x05, 0x05, 0x00, 0x03, 0x07, 0x01, 0x01
        /*0010*/ 	.byte	0x02, 0x03, 0x00, 0x00, 0x02, 0x06, 0x01, 0x00, 0x04, 0x0b, 0x08, 0x00, 0x09, 0x00, 0x00, 0x00
        /*0020*/ 	.byte	0x00, 0x00, 0x00, 0x00


//--------------------- .nv.info._Z16maxPoolingKernelPfS_iiiiii --------------------------
	.section	.nv.info._Z16maxPoolingKernelPfS_iiiiii,"",@"SHT_CUDA_INFO"
	.sectionflags	@""
	.align	4


	//----- nvinfo : EIATTR_CUDA_API_VERSION
	.align		4
        /*0000*/ 	.byte	0x04, 0x37
        /*0002*/ 	.short	(.L_34 - .L_33)
.L_33:
        /*0004*/ 	.word	0x00000082


	//----- nvinfo : EIATTR_KPARAM_INFO
	.align		4
.L_34:
        /*0008*/ 	.byte	0x04, 0x17
        /*000a*/ 	.short	(.L_36 - .L_35)
.L_35:
        /*000c*/ 	.word	0x00000000
        /*0010*/ 	.short	0x0007
        /*0012*/ 	.short	0x0024
        /*0014*/ 	.byte	0x00, 0xf0, 0x11, 0x00


	//----- nvinfo : EIATTR_KPARAM_INFO
	.align		4
.L_36:
        /*0018*/ 	.byte	0x04, 0x17
        /*001a*/ 	.short	(.L_38 - .L_37)
.L_37:
        /*001c*/ 	.word	0x00000000
        /*0020*/ 	.short	0x0006
        /*0022*/ 	.short	0x0020
        /*0024*/ 	.byte	0x00, 0xf0, 0x11, 0x00


	//----- nvinfo : EIATTR_KPARAM_INFO
	.align		4
.L_38:
        /*0028*/ 	.byte	0x04, 0x17
        /*002a*/ 	.short	(.L_40 - .L_39)
.L_39:
        /*002c*/ 	.word	0x00000000
        /*0030*/ 	.short	0x0005
        /*0032*/ 	.short	0x001c
        /*0034*/ 	.byte	0x00, 0xf0, 0x11, 0x00


	//----- nvinfo : EIATTR_KPARAM_INFO
	.align		4
.L_40:
        /*0038*/ 	.byte	0x04, 0x17
        /*003a*/ 	.short	(.L_42 - .L_41)
.L_41:
        /*003c*/ 	.word	0x00000000
        /*0040*/ 	.short	0x0004
        /*0042*/ 	.short	0x0018
        /*0044*/ 	.byte	0x00, 0xf0, 0x11, 0x00


	//----- nvinfo : EIATTR_KPARAM_INFO
	.align		4
.L_42:
        /*0048*/ 	.byte	0x04, 0x17
        /*004a*/ 	.short	(.L_44 - .L_43)
.L_43:
        /*004c*/ 	.word	0x00000000
        /*0050*/ 	.short	0x0003
        /*0052*/ 	.short	0x0014
        /*0054*/ 	.byte	0x00, 0xf0, 0x11, 0x00


	//----- nvinfo : EIATTR_KPARAM_INFO
	.align		4
.L_44:
        /*0058*/ 	.byte	0x04, 0x17
        /*005a*/ 	.short	(.L_46 - .L_45)
.L_45:
        /*005c*/ 	.word	0x00000000
        /*0060*/ 	.short	0x0002
        /*0062*/ 	.short	0x0010
        /*0064*/ 	.byte	0x00, 0xf0, 0x11, 0x00


	//----- nvinfo : EIATTR_KPARAM_INFO
	.align		4
.L_46:
        /*0068*/ 	.byte	0x04, 0x17
        /*006a*/ 	.short	(.L_48 - .L_47)
.L_47:
        /*006c*/ 	.word	0x00000000
        /*0070*/ 	.short	0x0001
        /*0072*/ 	.short	0x0008
        /*0074*/ 	.byte	0x00, 0xf5, 0x21, 0x00


	//----- nvinfo : EIATTR_KPARAM_INFO
	.align		4
.L_48:
        /*0078*/ 	.byte	0x04, 0x17
        /*007a*/ 	.short	(.L_50 - .L_49)
.L_49:
        /*007c*/ 	.word	0x00000000
        /*0080*/ 	.short	0x0000
        /*0082*/ 	.short	0x0000
        /*0084*/ 	.byte	0x00, 0xf5, 0x21, 0x00


	//----- nvinfo : EIATTR_SPARSE_MMA_MASK
	.align		4
.L_50:
        /*0088*/ 	.byte	0x03, 0x50
        /*008a*/ 	.short	0x0000


	//----- nvinfo : EIATTR_MAXREG_COUNT
	.align		4
        /*008c*/ 	.byte	0x03, 0x1b
        /*008e*/ 	.short	0x00ff


	//----- nvinfo : EIATTR_MERCURY_ISA_VERSION
	.align		4
        /*0090*/ 	.byte	0x03, 0x5f
        /*0092*/ 	.short	0x0101


	//----- nvinfo : EIATTR_VRC_CTA_INIT_COUNT
	.align		4
        /*0094*/ 	.byte	0x02, 0x4a
	.zero		1
	.zero		1


	//----- nvinfo : EIATTR_EXIT_INSTR_OFFSETS
	.align		4
        /*0098*/ 	.byte	0x04, 0x1c
        /*009a*/ 	.short	(.L_52 - .L_51)


	//   ....[0]....
.L_51:
        /*009c*/ 	.word	0x00000240


	//   ....[1]....
        /*00a0*/ 	.word	0x00000eb0


	//----- nvinfo : EIATTR_CRS_STACK_SIZE
	.align		4
.L_52:
        /*00a4*/ 	.byte	0x04, 0x1e
        /*00a6*/ 	.short	(.L_54 - .L_53)
.L_53:
        /*00a8*/ 	.word	0x00000000


	//----- nvinfo : EIATTR_CBANK_PARAM_SIZE
	.align		4
.L_54:
        /*00ac*/ 	.byte	0x03, 0x19
        /*00ae*/ 	.short	0x0028


	//----- nvinfo : EIATTR_PARAM_CBANK
	.align		4
        /*00b0*/ 	.byte	0x04, 0x0a
        /*00b2*/ 	.short	(.L_56 - .L_55)
	.align		4
.L_55:
        /*00b4*/ 	.word	index@(.nv.constant0._Z16maxPoolingKernelPfS_iiiiii)
        /*00b8*/ 	.short	0x0380
        /*00ba*/ 	.short	0x0028


	//----- nvinfo : EIATTR_SW_WAR
	.align		4
.L_56:
        /*00bc*/ 	.byte	0x04, 0x36
        /*00be*/ 	.short	(.L_58 - .L_57)
.L_57:
        /*00c0*/ 	.word	0x00000008
.L_58:


//--------------------- .nv.info._Z20reluActivationKernelPfi --------------------------
	.section	.nv.info._Z20reluActivationKernelPfi,"",@"SHT_CUDA_INFO"
	.sectionflags	@""
	.align	4


	//----- nvinfo : EIATTR_CUDA_API_VERSION
	.align		4
        /*0000*/ 	.byte	0x04, 0x37
        /*0002*/ 	.short	(.L_60 - .L_59)
.L_59:
        /*0004*/ 	.word	0x00000082


	//----- nvinfo : EIATTR_KPARAM_INFO
	.align		4
.L_60:
        /*0008*/ 	.byte	0x04, 0x17
        /*000a*/ 	.short	(.L_62 - .L_61)
.L_61:
        /*000c*/ 	.word	0x00000000
        /*0010*/ 	.short	0x0001
        /*0012*/ 	.short	0x0008
        /*0014*/ 	.byte	0x00, 0xf0, 0x11, 0x00


	//----- nvinfo : EIATTR_KPARAM_INFO
	.align		4
.L_62:
        /*0018*/ 	.byte	0x04, 0x17
        /*001a*/ 	.short	(.L_64 - .L_63)
.L_63:
        /*001c*/ 	.word	0x00000000
        /*0020*/ 	.short	0x0000
        /*0022*/ 	.short	0x0000
        /*0024*/ 	.byte	0x00, 0xf5, 0x21, 0x00


	//----- nvinfo : EIATTR_SPARSE_MMA_MASK
	.align		4
.L_64:
        /*0028*/ 	.byte	0x03, 0x50
        /*002a*/ 	.short	0x0000


	//----- nvinfo : EIATTR_MAXREG_COUNT
	.align		4
        /*002c*/ 	.byte	0x03, 0x1b
        /*002e*/ 	.short	0x00ff


	//----- nvinfo : EIATTR_MERCURY_ISA_VERSION
	.align		4
        /*0030*/ 	.byte	0x03, 0x5f
        /*0032*/ 	.short	0x0101


	//----- nvinfo : EIATTR_VRC_CTA_INIT_COUNT
	.align		4
        /*0034*/ 	.byte	0x02, 0x4a
	.zero		1
	.zero		1


	//----- nvinfo : EIATTR_EXIT_INSTR_OFFSETS
	.align		4
        /*0038*/ 	.byte	0x04, 0x1c
        /*003a*/ 	.short	(.L_66 - .L_65)


	//   ....[0]....
.L_65:
        /*003c*/ 	.word	0x00000070


	//   ....[1]....
        /*0040*/ 	.word	0x000000e0


	//----- nvinfo : EIATTR_CBANK_PARAM_SIZE
	.align		4
.L_66:
        /*0044*/ 	.byte	0x03, 0x19
        /*0046*/ 	.short	0x000c


	//----- nvinfo : EIATTR_PARAM_CBANK
	.align		4
        /*0048*/ 	.byte	0x04, 0x0a
        /*004a*/ 	.short	(.L_68 - .L_67)
	.align		4
.L_67:
        /*004c*/ 	.word	index@(.nv.constant0._Z20reluActivationKernelPfi)
        /*0050*/ 	.short	0x0380
        /*0052*/ 	.short	0x000c


	//----- nvinfo : EIATTR_SW_WAR
	.align		4
.L_68:
        /*0054*/ 	.byte	0x04, 0x36
        /*0056*/ 	.short	(.L_70 - .L_69)
.L_69:
        /*0058*/ 	.word	0x00000008
.L_70:


//--------------------- .nv.info._Z23convolutionSharedKernelPfS_S_iiiiiiii --------------------------
	.section	.nv.info._Z23convolutionSharedKernelPfS_S_iiiiiiii,"",@"SHT_CUDA_INFO"
	.sectionflags	@""
	.align	4


	//----- nvinfo : EIATTR_CUDA_API_VERSION
	.align		4
        /*0000*/ 	.byte	0x04, 0x37
        /*0002*/ 	.short	(.L_72 - .L_71)
.L_71:
        /*0004*/ 	.word	0x00000082


	//----- nvinfo : EIATTR_KPARAM_INFO
	.align		4
.L_72:
        /*0008*/ 	.byte	0x04, 0x17
        /*000a*/ 	.short	(.L_74 - .L_73)
.L_73:
        /*000c*/ 	.word	0x00000000
        /*0010*/ 	.short	0x000a
        /*0012*/ 	.short	0x0034
        /*0014*/ 	.byte	0x00, 0xf0, 0x11, 0x00


	//----- nvinfo : EIATTR_KPARAM_INFO
	.align		4
.L_74:
        /*0018*/ 	.byte	0x04, 0x17
        /*001a*/ 	.short	(.L_76 - .L_75)
.L_75:
        /*001c*/ 	.word	0x00000000
        /*0020*/ 	.short	0x0009
        /*0022*/ 	.short	0x0030
        /*0024*/ 	.byte	0x00, 0xf0, 0x11, 0x00


	//----- nvinfo : EIATTR_KPARAM_INFO
	.align		4
.L_76:
        /*0028*/ 	.byte	0x04, 0x17
        /*002a*/ 	.short	(.L_78 - .L_77)
.L_77:
        /*002c*/ 	.word	0x00000000
        /*0030*/ 	.short	0x0008
        /*0032*/ 	.short	0x002c
        /*0034*/ 	.byte	0x00, 0xf0, 0x11, 0x00


	//----- nvinfo : EIATTR_KPARAM_INFO
	.align		4
.L_78:
        /*0038*/ 	.byte	0x04, 0x17
        /*003a*/ 	.short	(.L_80 - .L_79)
.L_79:
        /*003c*/ 	.word	0x00000000
        /*0040*/ 	.short	0x0007
        /*0042*/ 	.short	0x0028
        /*0044*/ 	.byte	0x00, 0xf0, 0x11, 0x00


	//----- nvinfo : EIATTR_KPARAM_INFO
	.align		4
.L_80:
        /*0048*/ 	.byte	0x04, 0x17
        /*004a*/ 	.short	(.L_82 - .L_81)
.L_81:
        /*004c*/ 	.word	0x00000000
        /*0050*/ 	.short	0x0006
        /*0052*/ 	.short	0x0024
        /*0054*/ 	.byte	0x00, 0xf0, 0x11, 0x00


	//----- nvinfo : EIATTR_KPARAM_INFO
	.align		4
.L_82:
        /*0058*/ 	.byte	0x04, 0x17
        /*005a*/ 	.short	(.L_84 - .L_83)
.L_83:
        /*005c*/ 	.word	0x00000000
        /*0060*/ 	.short	0x0005
        /*0062*/ 	.short	0x0020
        /*0064*/ 	.byte	0x00, 0xf0, 0x11, 0x00


	//----- nvinfo : EIATTR_KPARAM_INFO
	.align		4
.L_84:
        /*0068*/ 	.byte	0x04, 0x17
        /*006a*/ 	.short	(.L_86 - .L_85)
.L_85:
        /*006c*/ 	.word	0x00000000
        /*0070*/ 	.short	0x0004
        /*0072*/ 	.short	0x001c
        /*0074*/ 	.byte	0x00, 0xf0, 0x11, 0x00


	//----- nvinfo : EIATTR_KPARAM_INFO
	.align		4
.L_86:
        /*0078*/ 	.byte	0x04, 0x17
        /*007a*/ 	.short	(.L_88 - .L_87)
.L_87:
        /*007c*/ 	.word	0x00000000
        /*0080*/ 	.short	0x0003
        /*0082*/ 	.short	0x0018
        /*0084*/ 	.byte	0x00, 0xf0, 0x11, 0x00


	//----- nvinfo : EIATTR_KPARAM_INFO
	.align		4
.L_88:
        /*0088*/ 	.byte	0x04, 0x17
        /*008a*/ 	.short	(.L_90 - .L_89)
.L_89:
        /*008c*/ 	.word	0x00000000
        /*0090*/ 	.short	0x0002
        /*0092*/ 	.short	0x0010
        /*0094*/ 	.byte	0x00, 0xf5, 0x21, 0x00


	//----- nvinfo : EIATTR_KPARAM_INFO
	.align		4
.L_90:
        /*0098*/ 	.byte	0x04, 0x17
        /*009a*/ 	.short	(.L_92 - .L_91)
.L_91:
        /*009c*/ 	.word	0x00000000
        /*00a0*/ 	.short	0x0001
        /*00a2*/ 	.short	0x0008
        /*00a4*/ 	.byte	0x00, 0xf5, 0x21, 0x00


	//----- nvinfo : EIATTR_KPARAM_INFO
	.align		4
.L_92:
        /*00a8*/ 	.byte	0x04, 0x17
        /*00aa*/ 	.short	(.L_94 - .L_93)
.L_93:
        /*00ac*/ 	.word	0x00000000
        /*00b0*/ 	.short	0x0000
        /*00b2*/ 	.short	0x0000
        /*00b4*/ 	.byte	0x00, 0xf5, 0x21, 0x00


	//----- nvinfo : EIATTR_SPARSE_MMA_MASK
	.align		4
.L_94:
        /*00b8*/ 	.byte	0x03, 0x50
        /*00ba*/ 	.short	0x0000


	//----- nvinfo : EIATTR_MAXREG_COUNT
	.align		4
        /*00bc*/ 	.byte	0x03, 0x1b
        /*00be*/ 	.short	0x00ff


	//----- nvinfo : EIATTR_NUM_BARRIERS
	.align		4
        /*00c0*/ 	.byte	0x02, 0x4c
        /*00c2*/ 	.byte	0x01
	.zero		1


	//----- nvinfo : EIATTR_MERCURY_ISA_VERSION
	.align		4
        /*00c4*/ 	.byte	0x03, 0x5f
        /*00c6*/ 	.short	0x0101


	//----- nvinfo : EIATTR_VRC_CTA_INIT_COUNT
	.align		4
        /*00c8*/ 	.byte	0x02, 0x4a
	.zero		1
	.zero		1


	//----- nvinfo : EIATTR_EXIT_INSTR_OFFSETS
	.align		4
        /*00cc*/ 	.byte	0x04, 0x1c
        /*00ce*/ 	.short	(.L_96 - .L_95)


	//   ....[0]....
.L_95:
        /*00d0*/ 	.word	0x00000df0


	//   ....[1]....
        /*00d4*/ 	.word	0x00001a80


	//----- nvinfo : EIATTR_CBANK_PARAM_SIZE
	.align		4
.L_96:
        /*00d8*/ 	.byte	0x03, 0x19
        /*00da*/ 	.short	0x0038


	//----- nvinfo : EIATTR_PARAM_CBANK
	.align		4
        /*00dc*/ 	.byte	0x04, 0x0a
        /*00de*/ 	.short	(.L_98 - .L_97)
	.align		4
.L_97:
        /*00e0*/ 	.word	index@(.nv.constant0._Z23convolutionSharedKernelPfS_S_iiiiiiii)
        /*00e4*/ 	.short	0x0380
        /*00e6*/ 	.short	0x0038


	//----- nvinfo : EIATTR_SW_WAR
	.align		4
.L_98:
        /*00e8*/ 	.byte	0x04, 0x36
        /*00ea*/ 	.short	(.L_100 - .L_99)
.L_99:
        /*00ec*/ 	.word	0x00000008
.L_100:


//--------------------- .nv.info._Z23convolutionDirectKernelPfS_S_iiiiiiii --------------------------
	.section	.nv.info._Z23convolutionDirectKernelPfS_S_iiiiiiii,"",@"SHT_CUDA_INFO"
	.sectionflags	@""
	.align	4


	//----- nvinfo : EIATTR_CUDA_API_VERSION
	.align		4
        /*0000*/ 	.byte	0x04, 0x37
        /*0002*/ 	.short	(.L_102 - .L_101)
.L_101:
        /*0004*/ 	.word	0x00000082


	//----- nvinfo : EIATTR_KPARAM_INFO
	.align		4
.L_102:
        /*0008*/ 	.byte	0x04, 0x17
        /*000a*/ 	.short	(.L_104 - .L_103)
.L_103:
        /*000c*/ 	.word	0x00000000
        /*0010*/ 	.short	0x000a
        /*0012*/ 	.short	0x0034
        /*0014*/ 	.byte	0x00, 0xf0, 0x11, 0x00


	//----- nvinfo : EIATTR_KPARAM_INFO
	.align		4
.L_104:
        /*0018*/ 	.byte	0x04, 0x17
        /*001a*/ 	.short	(.L_106 - .L_105)
.L_105:
        /*001c*/ 	.word	0x00000000
        /*0020*/ 	.short	0x0009
        /*0022*/ 	.short	0x0030
        /*0024*/ 	.byte	0x00, 0xf0, 0x11, 0x00


	//----- nvinfo : EIATTR_KPARAM_INFO
	.align		4
.L_106:
        /*0028*/ 	.byte	0x04, 0x17
        /*002a*/ 	.short	(.L_108 - .L_107)
.L_107:
        /*002c*/ 	.word	0x00000000
        /*0030*/ 	.short	0x0008
        /*0032*/ 	.short	0x002c
        /*0034*/ 	.byte	0x00, 0xf0, 0x11, 0x00


	//----- nvinfo : EIATTR_KPARAM_INFO
	.align		4
.L_108:
        /*0038*/ 	.byte	0x04, 0x17
        /*003a*/ 	.short	(.L_110 - .L_109)
.L_109:
        /*003c*/ 	.word	0x00000000
        /*0040*/ 	.short	0x0007
        /*0042*/ 	.short	0x0028
        /*0044*/ 	.byte	0x00, 0xf0, 0x11, 0x00


	//----- nvinfo : EIATTR_KPARAM_INFO
	.align		4
.L_110:
        /*0048*/ 	.byte	0x04, 0x17
        /*004a*/ 	.short	(.L_112 - .L_111)
.L_111:
        /*004c*/ 	.word	0x00000000
        /*0050*/ 	.short	0x0006
        /*0052*/ 	.short	0x0024
        /*0054*/ 	.byte	0x00, 0xf0, 0x11, 0x00


	//----- nvinfo : EIATTR_KPARAM_INFO
	.align		4
.L_112:
        /*0058*/ 	.byte	0x04, 0x17
        /*005a*/ 	.short	(.L_114 - .L_113)
.L_113:
        /*005c*/ 	.word	0x00000000
        /*0060*/ 	.short	0x0005
        /*0062*/ 	.short	0x0020
        /*0064*/ 	.byte	0x00, 0xf0, 0x11, 0x00


	//----- nvinfo : EIATTR_KPARAM_INFO
	.align		4
.L_114:
        /*0068*/ 	.byte	0x04, 0x17
        /*006a*/ 	.short	(.L_116 - .L_115)
.L_115:
        /*006c*/ 	.word	0x00000000
        /*0070*/ 	.short	0x0004
        /*0072*/ 	.short	0x001c
        /*0074*/ 	.byte	0x00, 0xf0, 0x11, 0x00


	//----- nvinfo : EIATTR_KPARAM_INFO
	.align		4
.L_116:
        /*0078*/ 	.byte	0x04, 0x17
        /*007a*/ 	.short	(.L_118 - .L_117)
.L_117:
        /*007c*/ 	.word	0x00000000
        /*0080*/ 	.short	0x0003
        /*0082*/ 	.short	0x0018
        /*0084*/ 	.byte	0x00, 0xf0, 0x11, 0x00


	//----- nvinfo : EIATTR_KPARAM_INFO
	.align		4
.L_118:
        /*0088*/ 	.byte	0x04, 0x17
        /*008a*/ 	.short	(.L_120 - .L_119)
.L_119:
        /*008c*/ 	.word	0x00000000
        /*0090*/ 	.short	0x0002
        /*0092*/ 	.short	0x0010
        /*0094*/ 	.byte	0x00, 0xf5, 0x21, 0x00


	//----- nvinfo : EIATTR_KPARAM_INFO
	.align		4
.L_120:
        /*0098*/ 	.byte	0x04, 0x17
        /*009a*/ 	.short	(.L_122 - .L_121)
.L_121:
        /*009c*/ 	.word	0x00000000
        /*00a0*/ 	.short	0x0001
        /*00a2*/ 	.short	0x0008
        /*00a4*/ 	.byte	0x00, 0xf5, 0x21, 0x00


	//----- nvinfo : EIATTR_KPARAM_INFO
	.align		4
.L_122:
        /*00a8*/ 	.byte	0x04, 0x17
        /*00aa*/ 	.short	(.L_124 - .L_123)
.L_123:
        /*00ac*/ 	.word	0x00000000
        /*00b0*/ 	.short	0x0000
        /*00b2*/ 	.short	0x0000
        /*00b4*/ 	.byte	0x00, 0xf5, 0x21, 0x00


	//----- nvinfo : EIATTR_SPARSE_MMA_MASK
	.align		4
.L_124:
        /*00b8*/ 	.byte	0x03, 0x50
        /*00ba*/ 	.short	0x0000


	//----- nvinfo : EIATTR_MAXREG_COUNT
	.align		4
        /*00bc*/ 	.byte	0x03, 0x1b
        /*00be*/ 	.short	0x00ff


	//----- nvinfo : EIATTR_MERCURY_ISA_VERSION
	.align		4
        /*00c0*/ 	.byte	0x03, 0x5f
        /*00c2*/ 	.short	0x0101


	//----- nvinfo : EIATTR_VRC_CTA_INIT_COUNT
	.align		4
        /*00c4*/ 	.byte	0x02, 0x4a
	.zero		1
	.zero		1


	//----- nvinfo : EIATTR_EXIT_INSTR_OFFSETS
	.align		4
        /*00c8*/ 	.byte	0x04, 0x1c
        /*00ca*/ 	.short	(.L_126 - .L_125)


	//   ....[0]....
.L_125:
        /*00cc*/ 	.word	0x00000110


	//   ....[1]....
        /*00d0*/ 	.word	0x00000dc0


	//----- nvinfo : EIATTR_CRS_STACK_SIZE
	.align		4
.L_126:
        /*00d4*/ 	.byte	0x04, 0x1e
        /*00d6*/ 	.short	(.L_128 - .L_127)
.L_127:
        /*00d8*/ 	.word	0x00000000


	//----- nvinfo : EIATTR_CBANK_PARAM_SIZE
	.align		4
.L_128:
        /*00dc*/ 	.byte	0x03, 0x19
        /*00de*/ 	.short	0x0038


	//----- nvinfo : EIATTR_PARAM_CBANK
	.align		4
        /*00e0*/ 	.byte	0x04, 0x0a
        /*00e2*/ 	.short	(.L_130 - .L_129)
	.align		4
.L_129:
        /*00e4*/ 	.word	index@(.nv.constant0._Z23convolutionDirectKernelPfS_S_iiiiiiii)
        /*00e8*/ 	.short	0x0380
        /*00ea*/ 	.short	0x0038


	//----- nvinfo : EIATTR_SW_WAR
	.align		4
.L_130:
        /*00ec*/ 	.byte	0x04, 0x36
        /*00ee*/ 	.short	(.L_132 - .L_131)
.L_131:
        /*00f0*/ 	.word	0x00000008
.L_132:


//--------------------- .nv.callgraph             --------------------------
	.section	.nv.callgraph,"",@"SHT_CUDA_CALLGRAPH"
	.align	4
	.sectionentsize	8
	.align		4
        /*0000*/ 	.word	0x00000000
	.align		4
        /*0004*/ 	.word	0xffffffff
	.align		4
        /*0008*/ 	.word	0x00000000
	.align		4
        /*000c*/ 	.word	0xfffffffe
	.align		4
        /*0010*/ 	.word	0x00000000
	.align		4
        /*0014*/ 	.word	0xfffffffd
	.align		4
        /*0018*/ 	.word	0x00000000
	.align		4
        /*001c*/ 	.word	0xfffffffc


//--------------------- .nv.constant4             --------------------------
	.section	.nv.constant4,"a",@progbits
	.align	8
	.align		8
.nv.constant4:
        /*0000*/ 	.dword	precalc_xorwow_matrix
	.align		8
        /*0008*/ 	.dword	precalc_xorwow_offset_matrix
	.align		8
        /*0010*/ 	.dword	mrg32k3aM1
	.align		8
        /*0018*/ 	.dword	mrg32k3aM2
	.align		8
        /*0020*/ 	.dword	mrg32k3aM1SubSeq
	.align		8
        /*0028*/ 	.dword	mrg32k3aM2SubSeq
	.align		8
        /*0030*/ 	.dword	mrg32k3aM1Seq
	.align		8
        /*0038*/ 	.dword	mrg32k3aM2Seq


//--------------------- .nv.constant3             --------------------------
	.section	.nv.constant3,"a",@progbits
	.align	8
.nv.constant3:
	.type		__cr_lgamma_table,@object
	.size		__cr_lgamma_table,(.L_8 - __cr_lgamma_table)
__cr_lgamma_table:
        /*0000*/ 	.byte	0x00, 0x00, 0x00, 0x00, 0x00, 0x00, 0x00, 0x00, 0x00, 0x00, 0x00, 0x00, 0x00, 0x00, 0x00, 0x00
        /*0010*/ 	.byte	0xef, 0x39, 0xfa, 0xfe, 0x42, 0x2e, 0xe6, 0x3f, 0x02, 0x20, 0x2a, 0xfa, 0x0b, 0xab, 0xfc, 0x3f
        /*0020*/ 	.byte	0xf9, 0x2c, 0x92, 0x7c, 0xa7, 0x6c, 0x09, 0x40, 0xc9, 0x79, 0x44, 0x3c, 0x64, 0x26, 0x13, 0x40
        /*0030*/ 	.byte	0xca, 0x01, 0xcf, 0x3a, 0x27, 0x51, 0x1a, 0x40, 0x30, 0xcc, 0x2d, 0xf3, 0xe1, 0x0c, 0x21, 0x40
        /*0040*/ 	.byte	0x0d, 0xb7, 0xfc, 0x82, 0x8e, 0x35, 0x25, 0x40
.L_8:


//--------------------- .text._Z16maxPoolingKernelPfS_iiiiii --------------------------
	.section	.text._Z16maxPoolingKernelPfS_iiiiii,"ax",@progbits
	.align	128
        .global         _Z16maxPoolingKernelPfS_iiiiii
        .type           _Z16maxPoolingKernelPfS_iiiiii,@function
        .size           _Z16maxPoolingKernelPfS_iiiiii,(.L_x_37 - _Z16maxPoolingKernelPfS_iiiiii)
        .other          _Z16maxPoolingKernelPfS_iiiiii,@"STO_CUDA_ENTRY STV_DEFAULT"
_Z16maxPoolingKernelPfS_iiiiii:
.text._Z16maxPoolingKernelPfS_iiiiii:
[----:B------:R-:W-:Y:S08]  /*0000*/  LDC R1, c[0x0][0x37c] ;  /* 0x0000df00ff017b82 */ /* 0x000ff00000000800 */
[----:B------:R-:W0:Y:S01]  /*0010*/  LDC.64 R2, c[0x0][0x390] ;  /* 0x0000e400ff027b82 */ /* 0x000e220000000a00 */
[----:B------:R-:W1:Y:S07]  /*0020*/  LDCU UR7, c[0x0][0x3a0] ;  /* 0x00007400ff0777ac */ /* 0x000e6e0008000800 */
[----:B------:R-:W2:Y:S08]  /*0030*/  S2UR UR6, SR_CTAID.Z ;  /* 0x00000000000679c3 */ /* 0x000eb00000002700 */
[----:B------:R-:W3:Y:S01]  /*0040*/  S2UR UR4, SR_CTAID.X ;  /* 0x00000000000479c3 */ /* 0x000ee20000002500 */
[----:B0-----:R-:W0:Y:S07]  /*0050*/  I2F.U32.RP R0, R3 ;  /* 0x0000000300007306 */ /* 0x001e2e0000209000 */
[----:B------:R-:W4:Y:S01]  /*0060*/  S2UR UR5, SR_CTAID.Y ;  /* 0x00000000000579c3 */ /* 0x000f220000002600 */
[----:B------:R-:W-:Y:S01]  /*0070*/  ISETP.NE.U32.AND P2, PT, R3, RZ, PT ;  /* 0x000000ff0300720c */ /* 0x000fe20003f45070 */
[----:B0-----:R-:W0:Y:S02]  /*0080*/  MUFU.RCP R0, R0 ;  /* 0x0000000000007308 */ /* 0x001e240000001000 */
[----:B0-----:R-:W-:-:S06]  /*0090*/  VIADD R4, R0, 0xffffffe ;  /* 0x0ffffffe00047836 */ /* 0x001fcc0000000000 */
[----:B------:R0:W5:Y:S02]  /*00a0*/  F2I.FTZ.U32.TRUNC.NTZ R5, R4 ;  /* 0x0000000400057305 */ /* 0x000164000021f000 */
[----:B0-----:R-:W-:Y:S02]  /*00b0*/  IMAD.MOV.U32 R4, RZ, RZ, RZ ;  /* 0x000000ffff047224 */ /* 0x001fe400078e00ff */
[----:B-----5:R-:W-:-:S04]  /*00c0*/  IMAD.MOV R6, RZ, RZ, -R5 ;  /* 0x000000ffff067224 */ /* 0x020fc800078e0a05 */
[----:B------:R-:W-:-:S04]  /*00d0*/  IMAD R7, R6, R3, RZ ;  /* 0x0000000306077224 */ /* 0x000fc800078e02ff */
[----:B------:R-:W-:Y:S02]  /*00e0*/  IMAD.HI.U32 R5, R5, R7, R4 ;  /* 0x0000000705057227 */ /* 0x000fe400078e0004 */
[----:B------:R-:W3:Y:S01]  /*00f0*/  S2R R4, SR_TID.X ;  /* 0x0000000000047919 */ /* 0x000ee20000002100 */
[----:B------:R-:W3:Y:S03]  /*0100*/  LDC R7, c[0x0][0x360] ;  /* 0x0000d800ff077b82 */ /* 0x000ee60000000800 */
[----:B--2---:R-:W-:Y:S02]  /*0110*/  IMAD.HI.U32 R6, R5, UR6, RZ ;  /* 0x0000000605067c27 */ /* 0x004fe4000f8e00ff */
[----:B------:R-:W4:Y:S02]  /*0120*/  S2R R5, SR_TID.Y ;  /* 0x0000000000057919 */ /* 0x000f240000002200 */
[----:B------:R-:W-:-:S04]  /*0130*/  IMAD.MOV R8, RZ, RZ, -R6 ;  /* 0x000000ffff087224 */ /* 0x000fc800078e0a06 */
[----:B------:R-:W-:Y:S02]  /*0140*/  IMAD R0, R3, R8, UR6 ;  /* 0x0000000603007e24 */ /* 0x000fe4000f8e0208 */
[----:B------:R-:W4:Y:S03]  /*0150*/  LDC R8, c[0x0][0x364] ;  /* 0x0000d900ff087b82 */ /* 0x000f260000000800 */
[----:B------:R-:W-:-:S13]  /*0160*/  ISETP.GE.U32.AND P0, PT, R0, R3, PT ;  /* 0x000000030000720c */ /* 0x000fda0003f06070 */
[----:B------:R-:W-:Y:S02]  /*0170*/  @P0 IMAD.IADD R0, R0, 0x1, -R3 ;  /* 0x0000000100000824 */ /* 0x000fe400078e0a03 */
[----:B------:R-:W-:Y:S02]  /*0180*/  @P0 VIADD R6, R6, 0x1 ;  /* 0x0000000106060836 */ /* 0x000fe40000000000 */
[----:B---3--:R-:W-:Y:S01]  /*0190*/  IMAD R7, R7, UR4, R4 ;  /* 0x0000000407077c24 */ /* 0x008fe2000f8e0204 */
[----:B------:R-:W-:Y:S01]  /*01a0*/  ISETP.GE.U32.AND P1, PT, R0, R3, PT ;  /* 0x000000030000720c */ /* 0x000fe20003f26070 */
[----:B----4-:R-:W-:-:S12]  /*01b0*/  IMAD R8, R8, UR5, R5 ;  /* 0x0000000508087c24 */ /* 0x010fd8000f8e0205 */
[----:B------:R-:W-:Y:S01]  /*01c0*/  @P1 VIADD R6, R6, 0x1 ;  /* 0x0000000106061836 */ /* 0x000fe20000000000 */
[----:B------:R-:W-:-:S05]  /*01d0*/  @!P2 LOP3.LUT R6, RZ, R3, RZ, 0x33, !PT ;  /* 0x00000003ff06a212 */ /* 0x000fca00078e33ff */
[----:B------:R-:W-:-:S04]  /*01e0*/  IMAD.MOV R0, RZ, RZ, -R6 ;  /* 0x000000ffff007224 */ /* 0x000fc800078e0a06 */
[----:B------:R-:W-:Y:S01]  /*01f0*/  IMAD R9, R3, R0, UR6 ;  /* 0x0000000603097e24 */ /* 0x000fe2000f8e0200 */
[----:B------:R-:W-:-:S04]  /*0200*/  VIMNMX R0, PT, PT, R7, R8, !PT ;  /* 0x0000000807007248 */ /* 0x000fc80007fe0100 */
[----:B------:R-:W-:-:S04]  /*0210*/  ISETP.GE.AND P0, PT, R9, R3, PT ;  /* 0x000000030900720c */ /* 0x000fc80003f06270 */
[----:B-1----:R-:W-:-:S04]  /*0220*/  ISETP.GE.OR P0, PT, R0, UR7, P0 ;  /* 0x0000000700007c0c */ /* 0x002fc80008706670 */
[----:B------:R-:W-:-:S13]  /*0230*/  ISETP.GE.OR P0, PT, R6, R2, P0 ;  /* 0x000000020600720c */ /* 0x000fda0000706670 */
[----:B------:R-:W-:Y:S05]  /*0240*/  @P0 EXIT ;  /* 0x000000000000094d */ /* 0x000fea0003800000 */
[----:B------:R-:W0:Y:S01]  /*0250*/  LDC R12, c[0x0][0x39c] ;  /* 0x0000e700ff0c7b82 */ /* 0x000e220000000800 */
[----:B------:R-:W1:Y:S01]  /*0260*/  LDCU.64 UR8, c[0x0][0x358] ;  /* 0x00006b00ff0877ac */ /* 0x000e620008000a00 */
[----:B------:R-:W-:Y:S01]  /*0270*/  IMAD.MOV.U32 R0, RZ, RZ, -0x800001 ;  /* 0xff7fffffff007424 */ /* 0x000fe200078e00ff */
[----:B0-----:R-:W-:-:S13]  /*0280*/  ISETP.GE.AND P0, PT, R12, 0x1, PT ;  /* 0x000000010c00780c */ /* 0x001fda0003f06270 */
[----:B-1----:R-:W-:Y:S05]  /*0290*/  @!P0 BRA `(.L_x_0) ;  /* 0x0000000800e48947 */ /* 0x002fea0003800000 */
[----:B------:R-:W-:Y:S01]  /*02a0*/  LOP3.LUT R15, R12, 0xf, RZ, 0xc0, !PT ;  /* 0x0000000f0c0f7812 */ /* 0x000fe200078ec0ff */
[----:B------:R-:W-:Y:S01]  /*02b0*/  IMAD R10, R6, R3, R9 ;  /* 0x00000003060a7224 */ /* 0x000fe200078e0209 */
[C---:B------:R-:W-:Y:S01]  /*02c0*/  LOP3.LUT R17, R12.reuse, 0x7, RZ, 0xc0, !PT ;  /* 0x000000070c117812 */ /* 0x040fe200078ec0ff */
[----:B------:R-:W-:Y:S01]  /*02d0*/  UMOV UR4, URZ ;  /* 0x000000ff00047c82 */ /* 0x000fe20008000000 */
[C---:B------:R-:W-:Y:S01]  /*02e0*/  LOP3.LUT R11, R12.reuse, 0x7ffffff0, RZ, 0xc0, !PT ;  /* 0x7ffffff00c0b7812 */ /* 0x040fe200078ec0ff */
[----:B------:R-:W-:Y:S01]  /*02f0*/  VIADD R0, R15, 0xffffffff ;  /* 0xffffffff0f007836 */ /* 0x000fe20000000000 */
[----:B------:R-:W-:Y:S01]  /*0300*/  LOP3.LUT R12, R12, 0x3, RZ, 0xc0, !PT ;  /* 0x000000030c0c7812 */ /* 0x000fe200078ec0ff */
[----:B------:R-:W-:-:S03]  /*0310*/  VIADD R2, R17, 0xffffffff ;  /* 0xffffffff11027836 */ /* 0x000fc60000000000 */
[----:B------:R-:W-:Y:S01]  /*0320*/  ISETP.GE.U32.AND P1, PT, R0, 0x7, PT ;  /* 0x000000070000780c */ /* 0x000fe20003f26070 */
[----:B------:R-:W-:Y:S01]  /*0330*/  IMAD.MOV.U32 R0, RZ, RZ, -0x800001 ;  /* 0xff7fffffff007424 */ /* 0x000fe200078e00ff */
[----:B------:R-:W-:-:S13]  /*0340*/  ISETP.GE.U32.AND P2, PT, R2, 0x3, PT ;  /* 0x000000030200780c */ /* 0x000fda0003f46070 */
.L_x_8:
[----:B------:R-:W0:Y:S01]  /*0350*/  LDCU.64 UR6, c[0x0][0x398] ;  /* 0x00007300ff0677ac */ /* 0x000e220008000a00 */
[----:B------:R-:W-:Y:S01]  /*0360*/  IMAD.MOV.U32 R4, RZ, RZ, RZ ;  /* 0x000000ffff047224 */ /* 0x000fe200078e00ff */
[----:B------:R-:W1:Y:S01]  /*0370*/  LDCU UR5, c[0x0][0x3a4] ;  /* 0x00007480ff0577ac */ /* 0x000e620008000800 */
[----:B0-----:R-:W-:Y:S01]  /*0380*/  UISETP.GE.U32.AND UP0, UPT, UR7, 0x10, UPT ;  /* 0x000000100700788c */ /* 0x001fe2000bf06070 */
[----:B-1----:R-:W-:-:S04]  /*0390*/  IMAD.U32 R16, RZ, RZ, UR5 ;  /* 0x00000005ff107e24 */ /* 0x002fc8000f8e00ff */
[----:B------:R-:W-:Y:S01]  /*03a0*/  IMAD R13, R8, R16, UR4 ;  /* 0x00000004080d7e24 */ /* 0x000fe2000f8e0210 */
[----:B------:R-:W-:-:S03]  /*03b0*/  UIADD3 UR4, UPT, UPT, UR4, 0x1, URZ ;  /* 0x0000000104047890 */ /* 0x000fc6000fffe0ff */
[----:B------:R-:W-:Y:S01]  /*03c0*/  IMAD R14, R10, UR6, R13 ;  /* 0x000000060a0e7c24 */ /* 0x000fe2000f8e020d */
[----:B------:R-:W-:Y:S01]  /*03d0*/  UISETP.NE.AND UP1, UPT, UR4, UR7, UPT ;  /* 0x000000070400728c */ /* 0x000fe2000bf25270 */
[----:B------:R-:W-:Y:S10]  /*03e0*/  BRA.U !UP0, `(.L_x_1) ;  /* 0x00000005082c7547 */ /* 0x000ff4000b800000 */
[----:B------:R-:W0:Y:S01]  /*03f0*/  LDC R16, c[0x0][0x3a4] ;  /* 0x0000e900ff107b82 */ /* 0x000e220000000800 */
[----:B------:R-:W1:Y:S01]  /*0400*/  LDCU UR6, c[0x0][0x398] ;  /* 0x00007300ff0677ac */ /* 0x000e620008000800 */
[----:B------:R-:W-:-:S06]  /*0410*/  UMOV UR5, URZ ;  /* 0x000000ff00057c82 */ /* 0x000fcc0008000000 */
[----:B------:R-:W2:Y:S02]  /*0420*/  LDC.64 R2, c[0x0][0x380] ;  /* 0x0000e000ff027b82 */ /* 0x000ea40000000a00 */
.L_x_2:
[----:B0-----:R-:W-:-:S04]  /*0430*/  IMAD R18, R7, R16, UR5 ;  /* 0x0000000507127e24 */ /* 0x001fc8000f8e0210 */
[----:B-1----:R-:W-:Y:S01]  /*0440*/  IMAD R5, R14, UR6, R18 ;  /* 0x000000060e057c24 */ /* 0x002fe2000f8e0212 */
[----:B------:R-:W-:-:S04]  /*0450*/  VIMNMX R4, PT, PT, R13, R18, !PT ;  /* 0x000000120d047248 */ /* 0x000fc80007fe0100 */
[----:B------:R-:W-:Y:S01]  /*0460*/  ISETP.GE.AND P6, PT, R4, UR6, PT ;  /* 0x0000000604007c0c */ /* 0x000fe2000bfc6270 */
[----:B--2---:R-:W-:-:S12]  /*0470*/  IMAD.WIDE R4, R5, 0x4, R2 ;  /* 0x0000000405047825 */ /* 0x004fd800078e0202 */
[----:B------:R-:W2:Y:S01]  /*0480*/  @!P6 LDG.E R19, desc[UR8][R4.64] ;  /* 0x000000080413e981 */ /* 0x000ea2000c1e1900 */
[C-C-:B------:R-:W-:Y:S02]  /*0490*/  VIADDMNMX R20, R18.reuse, 0x1, R13.reuse, !PT ;  /* 0x0000000112147846 */ /* 0x140fe4000780010d */
[--C-:B------:R-:W-:Y:S02]  /*04a0*/  VIADDMNMX R21, R18, 0x2, R13.reuse, !PT ;  /* 0x0000000212157846 */ /* 0x100fe4000780010d */
[----:B------:R-:W-:Y:S02]  /*04b0*/  ISETP.GE.AND P0, PT, R20, UR6, PT ;  /* 0x0000000614007c0c */ /* 0x000fe4000bf06270 */
[----:B------:R-:W-:Y:S02]  /*04c0*/  ISETP.GE.AND P3, PT, R21, UR6, PT ;  /* 0x0000000615007c0c */ /* 0x000fe4000bf66270 */
[C-C-:B------:R-:W-:Y:S02]  /*04d0*/  VIADDMNMX R20, R18.reuse, 0x3, R13.reuse, !PT ;  /* 0x0000000312147846 */ /* 0x140fe4000780010d */
[----:B------:R-:W-:-:S02]  /*04e0*/  VIADDMNMX R21, R18, 0x4, R13, !PT ;  /* 0x0000000412157846 */ /* 0x000fc4000780010d */
[----:B------:R-:W-:Y:S02]  /*04f0*/  ISETP.GE.AND P4, PT, R20, UR6, PT ;  /* 0x0000000614007c0c */ /* 0x000fe4000bf86270 */
[----:B------:R-:W-:Y:S02]  /*0500*/  ISETP.GE.AND P5, PT, R21, UR6, PT ;  /* 0x0000000615007c0c */ /* 0x000fe4000bfa6270 */
[----:B------:R-:W-:Y:S01]  /*0510*/  VIADDMNMX R20, R18, 0x5, R13, !PT ;  /* 0x0000000512147846 */ /* 0x000fe2000780010d */
[----:B------:R-:W3:Y:S04]  /*0520*/  @!P0 LDG.E R21, desc[UR8][R4.64+0x4] ;  /* 0x0000040804158981 */ /* 0x000ee8000c1e1900 */
[----:B------:R-:W4:Y:S04]  /*0530*/  @!P3 LDG.E R23, desc[UR8][R4.64+0x8] ;  /* 0x000008080417b981 */ /* 0x000f28000c1e1900 */
[----:B------:R-:W5:Y:S04]  /*0540*/  @!P4 LDG.E R25, desc[UR8][R4.64+0xc] ;  /* 0x00000c080419c981 */ /* 0x000f68000c1e1900 */
[----:B------:R-:W5:Y:S01]  /*0550*/  @!P5 LDG.E R27, desc[UR8][R4.64+0x10] ;  /* 0x00001008041bd981 */ /* 0x000f62000c1e1900 */
[----:B--2---:R-:W-:-:S02]  /*0560*/  @!P6 FMNMX R0, R0, R19, !PT ;  /* 0x000000130000e209 */ /* 0x004fc40007800000 */
[----:B------:R-:W-:-:S13]  /*0570*/  ISETP.GE.AND P6, PT, R20, UR6, PT ;  /* 0x0000000614007c0c */ /* 0x000fda000bfc6270 */
[----:B------:R-:W2:Y:S01]  /*0580*/  @!P6 LDG.E R19, desc[UR8][R4.64+0x14] ;  /* 0x000014080413e981 */ /* 0x000ea2000c1e1900 */
[--C-:B------:R-:W-:Y:S02]  /*0590*/  VIADDMNMX R20, R18, 0x6, R13.reuse, !PT ;  /* 0x0000000612147846 */ /* 0x100fe4000780010d */
[----:B---3--:R-:W-:Y:S02]  /*05a0*/  @!P0 FMNMX R0, R0, R21, !PT ;  /* 0x0000001500008209 */ /* 0x008fe40007800000 */
[----:B------:R-:W-:Y:S02]  /*05b0*/  ISETP.GE.AND P0, PT, R20, UR6, PT ;  /* 0x0000000614007c0c */ /* 0x000fe4000bf06270 */
[----:B------:R-:W-:Y:S02]  /*05c0*/  VIADDMNMX R21, R18, 0x7, R13, !PT ;  /* 0x0000000712157846 */ /* 0x000fe4000780010d */
[----:B----4-:R-:W-:Y:S02]  /*05d0*/  @!P3 FMNMX R0, R0, R23, !PT ;  /* 0x000000170000b209 */ /* 0x010fe40007800000 */
[----:B------:R-:W-:-:S02]  /*05e0*/  ISETP.GE.AND P3, PT, R21, UR6, PT ;  /* 0x0000000615007c0c */ /* 0x000fc4000bf66270 */
[--C-:B------:R-:W-:Y:S02]  /*05f0*/  VIADDMNMX R20, R18, 0x8, R13.reuse, !PT ;  /* 0x0000000812147846 */ /* 0x100fe4000780010d */
[----:B-----5:R-:W-:Y:S02]  /*0600*/  @!P4 FMNMX R0, R0, R25, !PT ;  /* 0x000000190000c209 */ /* 0x020fe40007800000 */
[--C-:B------:R-:W-:Y:S02]  /*0610*/  VIADDMNMX R21, R18, 0x9, R13.reuse, !PT ;  /* 0x0000000912157846 */ /* 0x100fe4000780010d */
[----:B------:R-:W-:Y:S02]  /*0620*/  ISETP.GE.AND P4, PT, R20, UR6, PT ;  /* 0x0000000614007c0c */ /* 0x000fe4000bf86270 */
[----:B------:R-:W-:Y:S02]  /*0630*/  @!P5 FMNMX R0, R0, R27, !PT ;  /* 0x0000001b0000d209 */ /* 0x000fe40007800000 */
[----:B------:R-:W-:Y:S01]  /*0640*/  ISETP.GE.AND P5, PT, R21, UR6, PT ;  /* 0x0000000615007c0c */ /* 0x000fe2000bfa6270 */
[----:B------:R-:W3:Y:S01]  /*0650*/  @!P3 LDG.E R23, desc[UR8][R4.64+0x1c] ;  /* 0x00001c080417b981 */ /* 0x000ee2000c1e1900 */
[----:B------:R-:W-:-:S03]  /*0660*/  VIADDMNMX R20, R18, 0xa, R13, !PT ;  /* 0x0000000a12147846 */ /* 0x000fc6000780010d */
[----:B------:R-:W4:Y:S04]  /*0670*/  @!P0 LDG.E R21, desc[UR8][R4.64+0x18] ;  /* 0x0000180804158981 */ /* 0x000f28000c1e1900 */
[----:B------:R-:W5:Y:S04]  /*0680*/  @!P4 LDG.E R25, desc[UR8][R4.64+0x20] ;  /* 0x000020080419c981 */ /* 0x000f68000c1e1900 */
[----:B------:R-:W5:Y:S01]  /*0690*/  @!P5 LDG.E R27, desc[UR8][R4.64+0x24] ;  /* 0x00002408041bd981 */ /* 0x000f62000c1e1900 */
[----:B--2---:R-:W-:Y:S02]  /*06a0*/  @!P6 FMNMX R0, R0, R19, !PT ;  /* 0x000000130000e209 */ /* 0x004fe40007800000 */
[----:B------:R-:W-:-:S13]  /*06b0*/  ISETP.GE.AND P6, PT, R20, UR6, PT ;  /* 0x0000000614007c0c */ /* 0x000fda000bfc6270 */
[----:B------:R-:W2:Y:S01]  /*06c0*/  @!P6 LDG.E R19, desc[UR8][R4.64+0x28] ;  /* 0x000028080413e981 */ /* 0x000ea2000c1e1900 */
[--C-:B------:R-:W-:Y:S02]  /*06d0*/  VIADDMNMX R20, R18, 0xb, R13.reuse, !PT ;  /* 0x0000000b12147846 */ /* 0x100fe4000780010d */
[----:B----4-:R-:W-:Y:S02]  /*06e0*/  @!P0 FMNMX R0, R0, R21, !PT ;  /* 0x0000001500008209 */ /* 0x010fe40007800000 */
[----:B------:R-:W-:Y:S02]  /*06f0*/  ISETP.GE.AND P0, PT, R20, UR6, PT ;  /* 0x0000000614007c0c */ /* 0x000fe4000bf06270 */
[----:B------:R-:W-:Y:S02]  /*0700*/  VIADDMNMX R20, R18, 0xc, R13, !PT ;  /* 0x0000000c12147846 */ /* 0x000fe4000780010d */
[----:B---3--:R-:W-:Y:S02]  /*0710*/  @!P3 FMNMX R0, R0, R23, !PT ;  /* 0x000000170000b209 */ /* 0x008fe40007800000 */
[----:B------:R-:W-:-:S02]  /*0720*/  ISETP.GE.AND P3, PT, R20, UR6, PT ;  /* 0x0000000614007c0c */ /* 0x000fc4000bf66270 */
[--C-:B------:R-:W-:Y:S02]  /*0730*/  VIADDMNMX R20, R18, 0xd, R13.reuse, !PT ;  /* 0x0000000d12147846 */ /* 0x100fe4000780010d */
[----:B-----5:R-:W-:Y:S02]  /*0740*/  @!P4 FMNMX R0, R0, R25, !PT ;  /* 0x000000190000c209 */ /* 0x020fe40007800000 */
[----:B------:R-:W-:Y:S02]  /*0750*/  VIADDMNMX R21, R18, 0xe, R13, !PT ;  /* 0x0000000e12157846 */ /* 0x000fe4000780010d */
[----:B------:R-:W-:Y:S02]  /*0760*/  ISETP.GE.AND P4, PT, R20, UR6, PT ;  /* 0x0000000614007c0c */ /* 0x000fe4000bf86270 */
[----:B------:R-:W-:Y:S02]  /*0770*/  @!P5 FMNMX R0, R0, R27, !PT ;  /* 0x0000001b0000d209 */ /* 0x000fe40007800000 */
[----:B------:R-:W-:-:S02]  /*0780*/  ISETP.GE.AND P5, PT, R21, UR6, PT ;  /* 0x0000000615007c0c */ /* 0x000fc4000bfa6270 */
[----:B------:R-:W-:Y:S01]  /*0790*/  VIADDMNMX R18, R18, 0xf, R13, !PT ;  /* 0x0000000f12127846 */ /* 0x000fe2000780010d */
[----:B------:R-:W3:Y:S06]  /*07a0*/  @!P0 LDG.E R21, desc[UR8][R4.64+0x2c] ;  /* 0x00002c0804158981 */ /* 0x000eec000c1e1900 */
[----:B------:R-:W4:Y:S04]  /*07b0*/  @!P4 LDG.E R23, desc[UR8][R4.64+0x34] ;  /* 0x000034080417c981 */ /* 0x000f28000c1e1900 */
[----:B------:R-:W5:Y:S01]  /*07c0*/  @!P5 LDG.E R25, desc[UR8][R4.64+0x38] ;  /* 0x000038080419d981 */ /* 0x000f62000c1e1900 */
[----:B--2---:R-:W-:-:S02]  /*07d0*/  @!P6 FMNMX R0, R0, R19, !PT ;  /* 0x000000130000e209 */ /* 0x004fc40007800000 */
[----:B------:R-:W-:Y:S01]  /*07e0*/  ISETP.GE.AND P6, PT, R18, UR6, PT ;  /* 0x0000000612007c0c */ /* 0x000fe2000bfc6270 */
[----:B------:R-:W2:-:S12]  /*07f0*/  @!P3 LDG.E R19, desc[UR8][R4.64+0x30] ;  /* 0x000030080413b981 */ /* 0x000e98000c1e1900 */
[----:B------:R-:W5:Y:S01]  /*0800*/  @!P6 LDG.E R27, desc[UR8][R4.64+0x3c] ;  /* 0x00003c08041be981 */ /* 0x000f62000c1e1900 */
[----:B------:R-:W-:Y:S01]  /*0810*/  UIADD3 UR5, UPT, UPT, UR5, 0x10, URZ ;  /* 0x0000001005057890 */ /* 0x000fe2000fffe0ff */
[----:B---3--:R-:W-:-:S05]  /*0820*/  @!P0 FMNMX R0, R0, R21, !PT ;  /* 0x0000001500008209 */ /* 0x008fca0007800000 */
[----:B------:R-:W-:Y:S02]  /*0830*/  ISETP.NE.AND P0, PT, R11, UR5, PT ;  /* 0x000000050b007c0c */ /* 0x000fe4000bf05270 */
[----:B--2---:R-:W-:-:S04]  /*0840*/  @!P3 FMNMX R0, R0, R19, !PT ;  /* 0x000000130000b209 */ /* 0x004fc80007800000 */
[----:B----4-:R-:W-:-:S04]  /*0850*/  @!P4 FMNMX R0, R0, R23, !PT ;  /* 0x000000170000c209 */ /* 0x010fc80007800000 */
[----:B-----5:R-:W-:-:S04]  /*0860*/  @!P5 FMNMX R0, R0, R25, !PT ;  /* 0x000000190000d209 */ /* 0x020fc80007800000 */
[----:B------:R-:W-:Y:S01]  /*0870*/  @!P6 FMNMX R0, R0, R27, !PT ;  /* 0x0000001b0000e209 */ /* 0x000fe20007800000 */
[----:B------:R-:W-:Y:S06]  /*0880*/  @P0 BRA `(.L_x_2) ;  /* 0xfffffff800e80947 */ /* 0x000fec000383ffff */
[----:B------:R-:W-:-:S07]  /*0890*/  IMAD.MOV.U32 R4, RZ, RZ, R11 ;  /* 0x000000ffff047224 */ /* 0x000fce00078e000b */
.L_x_1:
[----:B------:R-:W-:-:S13]  /*08a0*/  ISETP.NE.AND P0, PT, R15, RZ, PT ;  /* 0x000000ff0f00720c */ /* 0x000fda0003f05270 */
[----:B------:R-:W-:Y:S05]  /*08b0*/  @!P0 BRA `(.L_x_3) ;  /* 0x0000000400588947 */ /* 0x000fea0003800000 */
[----:B------:R-:W-:Y:S01]  /*08c0*/  ISETP.NE.AND P0, PT, R17, RZ, PT ;  /* 0x000000ff1100720c */ /* 0x000fe20003f05270 */
[----:B------:R-:W-:-:S12]  /*08d0*/  @!P1 BRA `(.L_x_4) ;  /* 0x0000000000949947 */ /* 0x000fd80003800000 */
[----:B------:R-:W0:Y:S01]  /*08e0*/  LDC.64 R2, c[0x0][0x380] ;  /* 0x0000e000ff027b82 */ /* 0x000e220000000a00 */
[----:B------:R-:W-:-:S05]  /*08f0*/  IMAD R18, R7, R16, R4 ;  /* 0x0000001007127224 */ /* 0x000fca00078e0204 */
[----:B------:R-:W-:Y:S02]  /*0900*/  VIMNMX R5, PT, PT, R13, R18, !PT ;  /* 0x000000120d057248 */ /* 0x000fe40007fe0100 */
[--C-:B------:R-:W-:Y:S02]  /*0910*/  VIADDMNMX R19, R18, 0x1, R13.reuse, !PT ;  /* 0x0000000112137846 */ /* 0x100fe4000780010d */
[----:B------:R-:W-:Y:S01]  /*0920*/  ISETP.GE.AND P5, PT, R5, UR6, PT ;  /* 0x0000000605007c0c */ /* 0x000fe2000bfa6270 */
[----:B------:R-:W-:Y:S01]  /*0930*/  IMAD R5, R14, UR6, R18 ;  /* 0x000000060e057c24 */ /* 0x000fe2000f8e0212 */
[----:B------:R-:W-:Y:S02]  /*0940*/  VIADDMNMX R20, R18, 0x2, R13, !PT ;  /* 0x0000000212147846 */ /* 0x000fe4000780010d */
[----:B------:R-:W-:Y:S02]  /*0950*/  ISETP.GE.AND P6, PT, R19, UR6, PT ;  /* 0x0000000613007c0c */ /* 0x000fe4000bfc6270 */
[----:B------:R-:W-:Y:S01]  /*0960*/  ISETP.GE.AND P3, PT, R20, UR6, PT ;  /* 0x0000000614007c0c */ /* 0x000fe2000bf66270 */
[----:B0-----:R-:W-:Y:S01]  /*0970*/  IMAD.WIDE R2, R5, 0x4, R2 ;  /* 0x0000000405027825 */ /* 0x001fe200078e0202 */
[----:B------:R-:W-:-:S04]  /*0980*/  VIADDMNMX R5, R18, 0x3, R13, !PT ;  /* 0x0000000312057846 */ /* 0x000fc8000780010d */
[----:B------:R-:W-:-:S05]  /*0990*/  ISETP.GE.AND P4, PT, R5, UR6, PT ;  /* 0x0000000605007c0c */ /* 0x000fca000bf86270 */
[----:B------:R-:W2:Y:S04]  /*09a0*/  @!P6 LDG.E R19, desc[UR8][R2.64+0x4] ;  /* 0x000004080213e981 */ /* 0x000ea8000c1e1900 */
[----:B------:R-:W3:Y:S04]  /*09b0*/  @!P5 LDG.E R5, desc[UR8][R2.64] ;  /* 0x000000080205d981 */ /* 0x000ee8000c1e1900 */
[----:B------:R-:W4:Y:S04]  /*09c0*/  @!P3 LDG.E R21, desc[UR8][R2.64+0x8] ;  /* 0x000008080215b981 */ /* 0x000f28000c1e1900 */
[----:B------:R-:W5:Y:S01]  /*09d0*/  @!P4 LDG.E R23, desc[UR8][R2.64+0xc] ;  /* 0x00000c080217c981 */ /* 0x000f62000c1e1900 */
[----:B------:R-:W-:-:S02]  /*09e0*/  VIADDMNMX R20, R18, 0x4, R13, !PT ;  /* 0x0000000412147846 */ /* 0x000fc4000780010d */
[----:B---3--:R-:W-:Y:S02]  /*09f0*/  @!P5 FMNMX R0, R0, R5, !PT ;  /* 0x000000050000d209 */ /* 0x008fe40007800000 */
[----:B------:R-:W-:Y:S02]  /*0a00*/  ISETP.GE.AND P5, PT, R20, UR6, PT ;  /* 0x0000000614007c0c */ /* 0x000fe4000bfa6270 */
[--C-:B------:R-:W-:Y:S02]  /*0a10*/  VIADDMNMX R5, R18, 0x5, R13.reuse, !PT ;  /* 0x0000000512057846 */ /* 0x100fe4000780010d */
[----:B--2---:R-:W-:Y:S02]  /*0a20*/  @!P6 FMNMX R0, R0, R19, !PT ;  /* 0x000000130000e209 */ /* 0x004fe40007800000 */
[----:B------:R-:W-:Y:S02]  /*0a30*/  VIADDMNMX R19, R18, 0x6, R13, !PT ;  /* 0x0000000612137846 */ /* 0x000fe4000780010d */
[----:B------:R-:W-:-:S02]  /*0a40*/  ISETP.GE.AND P6, PT, R5, UR6, PT ;  /* 0x0000000605007c0c */ /* 0x000fc4000bfc6270 */
[----:B----4-:R-:W-:Y:S02]  /*0a50*/  @!P3 FMNMX R0, R0, R21, !PT ;  /* 0x000000150000b209 */ /* 0x010fe40007800000 */
[----:B------:R-:W-:Y:S01]  /*0a60*/  ISETP.GE.AND P3, PT, R19, UR6, PT ;  /* 0x0000000613007c0c */ /* 0x000fe2000bf66270 */
[----:B------:R-:W2:Y:S01]  /*0a70*/  @!P5 LDG.E R5, desc[UR8][R2.64+0x10] ;  /* 0x000010080205d981 */ /* 0x000ea2000c1e1900 */
[----:B------:R-:W-:Y:S02]  /*0a80*/  VIADDMNMX R18, R18, 0x7, R13, !PT ;  /* 0x0000000712127846 */ /* 0x000fe4000780010d */
[----:B-----5:R-:W-:Y:S02]  /*0a90*/  @!P4 FMNMX R0, R0, R23, !PT ;  /* 0x000000170000c209 */ /* 0x020fe40007800000 */
[----:B------:R-:W-:-:S03]  /*0aa0*/  ISETP.GE.AND P4, PT, R18, UR6, PT ;  /* 0x0000000612007c0c */ /* 0x000fc6000bf86270 */
[----:B------:R-:W3:Y:S04]  /*0ab0*/  @!P6 LDG.E R19, desc[UR8][R2.64+0x14] ;  /* 0x000014080213e981 */ /* 0x000ee8000c1e1900 */
[----:B------:R-:W4:Y:S06]  /*0ac0*/  @!P3 LDG.E R21, desc[UR8][R2.64+0x18] ;  /* 0x000018080215b981 */ /* 0x000f2c000c1e1900 */
[----:B------:R-:W5:Y:S01]  /*0ad0*/  @!P4 LDG.E R23, desc[UR8][R2.64+0x1c] ;  /* 0x00001c080217c981 */ /* 0x000f62000c1e1900 */
[----:B------:R-:W-:Y:S01]  /*0ae0*/  VIADD R4, R4, 0x8 ;  /* 0x0000000804047836 */ /* 0x000fe20000000000 */
[----:B--2---:R-:W-:-:S04]  /*0af0*/  @!P5 FMNMX R0, R0, R5, !PT ;  /* 0x000000050000d209 */ /* 0x004fc80007800000 */
[----:B---3--:R-:W-:-:S04]  /*0b00*/  @!P6 FMNMX R0, R0, R19, !PT ;  /* 0x000000130000e209 */ /* 0x008fc80007800000 */
[----:B----4-:R-:W-:-:S04]  /*0b10*/  @!P3 FMNMX R0, R0, R21, !PT ;  /* 0x000000150000b209 */ /* 0x010fc80007800000 */
[----:B-----5:R-:W-:-:S07]  /*0b20*/  @!P4 FMNMX R0, R0, R23, !PT ;  /* 0x000000170000c209 */ /* 0x020fce0007800000 */
.L_x_4:
        /* <DEDUP_REMOVED lines=19> */
[----:B------:R-:W-:Y:S01]  /*0c60*/  VIADD R4, R4, 0x4 ;  /* 0x0000000404047836 */ /* 0x000fe20000000000 */
[----:B---3--:R-:W-:-:S04]  /*0c70*/  @!P0 FMNMX R0, R0, R5, !PT ;  /* 0x0000000500008209 */ /* 0x008fc80007800000 */
[----:B--2---:R-:W-:-:S04]  /*0c80*/  @!P3 FMNMX R0, R0, R19, !PT ;  /* 0x000000130000b209 */ /* 0x004fc80007800000 */
[----:B----4-:R-:W-:-:S04]  /*0c90*/  @!P4 FMNMX R0, R0, R21, !PT ;  /* 0x000000150000c209 */ /* 0x010fc80007800000 */
[----:B-----5:R-:W-:-:S07]  /*0ca0*/  @!P5 FMNMX R0, R0, R23, !PT ;  /* 0x000000170000d209 */ /* 0x020fce0007800000 */
.L_x_5:
[----:B------:R-:W-:Y:S05]  /*0cb0*/  @!P6 BRA `(.L_x_3) ;  /* 0x000000000058e947 */ /* 0x000fea0003800000 */
[----:B------:R-:W0:Y:S01]  /*0cc0*/  LDC.64 R2, c[0x0][0x380] ;  /* 0x0000e000ff027b82 */ /* 0x000e220000000a00 */
[----:B------:R-:W-:Y:S01]  /*0cd0*/  IMAD R16, R7, R16, R4 ;  /* 0x0000001007107224 */ /* 0x000fe200078e0204 */
[----:B------:R-:W-:Y:S01]  /*0ce0*/  BSSY.RECONVERGENT B0, `(.L_x_6) ;  /* 0x0000009000007945 */ /* 0x000fe20003800200 */
[----:B------:R-:W-:Y:S02]  /*0cf0*/  ISETP.NE.AND P3, PT, R12, 0x1, PT ;  /* 0x000000010c00780c */ /* 0x000fe40003f65270 */
[----:B------:R-:W-:Y:S01]  /*0d00*/  IMAD R5, R14, UR6, R16 ;  /* 0x000000060e057c24 */ /* 0x000fe2000f8e0210 */
[----:B------:R-:W-:-:S04]  /*0d10*/  VIMNMX R4, PT, PT, R13, R16, !PT ;  /* 0x000000100d047248 */ /* 0x000fc80007fe0100 */
[----:B------:R-:W-:Y:S01]  /*0d20*/  ISETP.GE.AND P0, PT, R4, UR6, PT ;  /* 0x0000000604007c0c */ /* 0x000fe2000bf06270 */
[----:B0-----:R-:W-:-:S12]  /*0d30*/  IMAD.WIDE R2, R5, 0x4, R2 ;  /* 0x0000000405027825 */ /* 0x001fd800078e0202 */
[----:B------:R-:W-:Y:S05]  /*0d40*/  @P0 BRA `(.L_x_7) ;  /* 0x0000000000080947 */ /* 0x000fea0003800000 */
[----:B------:R-:W2:Y:S02]  /*0d50*/  LDG.E R5, desc[UR8][R2.64] ;  /* 0x0000000802057981 */ /* 0x000ea4000c1e1900 */
[----:B--2---:R-:W-:-:S07]  /*0d60*/  FMNMX R0, R0, R5, !PT ;  /* 0x0000000500007209 */ /* 0x004fce0007800000 */
.L_x_7:
[----:B------:R-:W-:Y:S05]  /*0d70*/  BSYNC.RECONVERGENT B0 ;  /* 0x0000000000007941 */ /* 0x000fea0003800200 */
.L_x_6:
[----:B------:R-:W-:Y:S05]  /*0d80*/  @!P3 BRA `(.L_x_3) ;  /* 0x000000000024b947 */ /* 0x000fea0003800000 */
[C-C-:B------:R-:W-:Y:S02]  /*0d90*/  VIADDMNMX R4, R16.reuse, 0x1, R13.reuse, !PT ;  /* 0x0000000110047846 */ /* 0x140fe4000780010d */
[----:B------:R-:W-:Y:S02]  /*0da0*/  VIADDMNMX R13, R16, 0x2, R13, !PT ;  /* 0x00000002100d7846 */ /* 0x000fe4000780010d */
[----:B------:R-:W-:Y:S02]  /*0db0*/  ISETP.GE.AND P3, PT, R4, UR6, PT ;  /* 0x0000000604007c0c */ /* 0x000fe4000bf66270 */
[----:B------:R-:W-:-:S04]  /*0dc0*/  ISETP.GE.AND P0, PT, R13, UR6, PT ;  /* 0x000000060d007c0c */ /* 0x000fc8000bf06270 */
[----:B------:R-:W-:-:S07]  /*0dd0*/  ISETP.EQ.OR P0, PT, R12, 0x2, P0 ;  /* 0x000000020c00780c */ /* 0x000fce0000702670 */
[----:B------:R-:W2:Y:S06]  /*0de0*/  @!P3 LDG.E R5, desc[UR8][R2.64+0x4] ;  /* 0x000004080205b981 */ /* 0x000eac000c1e1900 */
[----:B------:R-:W3:Y:S01]  /*0df0*/  @!P0 LDG.E R13, desc[UR8][R2.64+0x8] ;  /* 0x00000808020d8981 */ /* 0x000ee2000c1e1900 */
[----:B--2---:R-:W-:-:S04]  /*0e00*/  @!P3 FMNMX R0, R0, R5, !PT ;  /* 0x000000050000b209 */ /* 0x004fc80007800000 */
[----:B---3--:R-:W-:-:S07]  /*0e10*/  @!P0 FMNMX R0, R0, R13, !PT ;  /* 0x0000000d00008209 */ /* 0x008fce0007800000 */
.L_x_3:
[----:B------:R-:W-:Y:S05]  /*0e20*/  BRA.U UP1, `(.L_x_8) ;  /* 0xfffffff501487547 */ /* 0x000fea000b83ffff */
.L_x_0:
[----:B------:R-:W0:Y:S01]  /*0e30*/  LDC R4, c[0x0][0x394] ;  /* 0x0000e500ff047b82 */ /* 0x000e220000000800 */
[----:B------:R-:W1:Y:S07]  /*0e40*/  LDCU UR5, c[0x0][0x3a0] ;  /* 0x00007400ff0577ac */ /* 0x000e6e0008000800 */
[----:B------:R-:W2:Y:S01]  /*0e50*/  LDC.64 R2, c[0x0][0x388] ;  /* 0x0000e200ff027b82 */ /* 0x000ea20000000a00 */
[----:B0-----:R-:W-:-:S04]  /*0e60*/  IMAD R9, R6, R4, R9 ;  /* 0x0000000406097224 */ /* 0x001fc800078e0209 */
[----:B-1----:R-:W-:-:S04]  /*0e70*/  IMAD R8, R9, UR5, R8 ;  /* 0x0000000509087c24 */ /* 0x002fc8000f8e0208 */
[----:B------:R-:W-:-:S04]  /*0e80*/  IMAD R7, R8, UR5, R7 ;  /* 0x0000000508077c24 */ /* 0x000fc8000f8e0207 */
[----:B--2---:R-:W-:-:S05]  /*0e90*/  IMAD.WIDE R2, R7, 0x4, R2 ;  /* 0x0000000407027825 */ /* 0x004fca00078e0202 */
[----:B------:R-:W-:Y:S01]  /*0ea0*/  STG.E desc[UR8][R2.64], R0 ;  /* 0x0000000002007986 */ /* 0x000fe2000c101908 */
[----:B------:R-:W-:Y:S05]  /*0eb0*/  EXIT ;  /* 0x000000000000794d */ /* 0x000fea0003800000 */
.L_x_9:
[----:B------:R-:W-:-:S00]  /*0ec0*/  BRA `(.L_x_9) ;  /* 0xfffffffc00fc7947 */ /* 0x000fc0000383ffff */
[----:B------:R-:W-:-:S00]  /*0ed0*/  NOP ;  /* 0x0000000000007918 */ /* 0x000fc00000000000 */
        /* <DEDUP_REMOVED lines=10> */
.L_x_37:


//--------------------- .text._Z20reluActivationKernelPfi --------------------------
	.section	.text._Z20reluActivationKernelPfi,"ax",@progbits
	.align	128
        .global         _Z20reluActivationKernelPfi
        .type           _Z20reluActivationKernelPfi,@function
        .size           _Z20reluActivationKernelPfi,(.L_x_38 - _Z20reluActivationKernelPfi)
        .other          _Z20reluActivationKernelPfi,@"STO_CUDA_ENTRY STV_DEFAULT"
_Z20reluActivationKernelPfi:
.text._Z20reluActivationKernelPfi:
[----:B------:R-:W-:Y:S01]  /*0000*/  LDC R1, c[0x0][0x37c] ;  /* 0x0000df00ff017b82 */ /* 0x000fe20000000800 */
[----:B------:R-:W0:Y:S07]  /*0010*/  S2R R0, SR_TID.X ;  /* 0x0000000000007919 */ /* 0x000e2e0000002100 */
[----:B------:R-:W0:Y:S01]  /*0020*/  S2UR UR4, SR_CTAID.X ;  /* 0x00000000000479c3 */ /* 0x000e220000002500 */
[----:B------:R-:W1:Y:S07]  /*0030*/  LDCU UR5, c[0x0][0x388] ;  /* 0x00007100ff0577ac */ /* 0x000e6e0008000800 */
[----:B------:R-:W0:Y:S02]  /*0040*/  LDC R5, c[0x0][0x360] ;  /* 0x0000d800ff057b82 */ /* 0x000e240000000800 */
[----:B0-----:R-:W-:-:S05]  /*0050*/  IMAD R5, R5, UR4, R0 ;  /* 0x0000000405057c24 */ /* 0x001fca000f8e0200 */
[----:B-1----:R-:W-:-:S13]  /*0060*/  ISETP.GE.AND P0, PT, R5, UR5, PT ;  /* 0x0000000505007c0c */ /* 0x002fda000bf06270 */
[----:B------:R-:W-:Y:S05]  /*0070*/  @P0 EXIT ;  /* 0x000000000000094d */ /* 0x000fea0003800000 */
[----:B------:R-:W0:Y:S01]  /*0080*/  LDC.64 R2, c[0x0][0x380] ;  /* 0x0000e000ff027b82 */ /* 0x000e220000000a00 */
[----:B------:R-:W1:Y:S01]  /*0090*/  LDCU.64 UR4, c[0x0][0x358] ;  /* 0x00006b00ff0477ac */ /* 0x000e620008000a00 */
[----:B0-----:R-:W-:-:S05]  /*00a0*/  IMAD.WIDE R2, R5, 0x4, R2 ;  /* 0x0000000405027825 */ /* 0x001fca00078e0202 */
[----:B-1----:R-:W2:Y:S02]  /*00b0*/  LDG.E R0, desc[UR4][R2.64] ;  /* 0x0000000402007981 */ /* 0x002ea4000c1e1900 */
[----:B--2---:R-:W-:-:S05]  /*00c0*/  FMNMX R5, RZ, R0, !PT ;  /* 0x00000000ff057209 */ /* 0x004fca0007800000 */
[----:B------:R-:W-:Y:S01]  /*00d0*/  STG.E desc[UR4][R2.64], R5 ;  /* 0x0000000502007986 */ /* 0x000fe2000c101904 */
[----:B------:R-:W-:Y:S05]  /*00e0*/  EXIT ;  /* 0x000000000000794d */ /* 0x000fea0003800000 */
.L_x_10:
        /* <DEDUP_REMOVED lines=9> */
.L_x_38:


//--------------------- .text._Z23convolutionSharedKernelPfS_S_iiiiiiii --------------------------
	.section	.text._Z23convolutionSharedKernelPfS_S_iiiiiiii,"ax",@progbits
	.align	128
        .global         _Z23convolutionSharedKernelPfS_S_iiiiiiii
        .type           _Z23convolutionSharedKernelPfS_S_iiiiiiii,@function
        .size           _Z23convolutionSharedKernelPfS_S_iiiiiiii,(.L_x_39 - _Z23convolutionSharedKernelPfS_S_iiiiiiii)
        .other          _Z23convolutionSharedKernelPfS_S_iiiiiiii,@"STO_CUDA_ENTRY STV_DEFAULT"
_Z23convolutionSharedKernelPfS_S_iiiiiiii:
.text._Z23convolutionSharedKernelPfS_S_iiiiiiii:
[----:B------:R-:W-:Y:S01]  /*0000*/  LDC R1, c[0x0][0x37c] ;  /* 0x0000df00ff017b82 */ /* 0x000fe20000000800 */
[----:B------:R-:W0:Y:S07]  /*0010*/  S2R R3, SR_TID.X ;  /* 0x0000000000037919 */ /* 0x000e2e0000002100 */
[----:B------:R-:W1:Y:S01]  /*0020*/  S2UR UR4, SR_CTAID.X ;  /* 0x00000000000479c3 */ /* 0x000e620000002500 */
[----:B------:R-:W2:Y:S01]  /*0030*/  LDCU UR6, c[0x0][0x39c] ;  /* 0x00007380ff0677ac */ /* 0x000ea20008000800 */
[----:B------:R-:W3:Y:S01]  /*0040*/  S2R R11, SR_TID.Y ;  /* 0x00000000000b7919 */ /* 0x000ee20000002200 */
[----:B------:R-:W1:Y:S05]  /*0050*/  LDCU UR11, c[0x0][0x360] ;  /* 0x00006c00ff0b77ac */ /* 0x000e6a0008000800 */
[----:B------:R-:W4:Y:S01]  /*0060*/  S2UR UR5, SR_CTAID.Y ;  /* 0x00000000000579c3 */ /* 0x000f220000002600 */
[----:B------:R-:W0:Y:S07]  /*0070*/  LDCU.64 UR12, c[0x0][0x358] ;  /* 0x00006b00ff0c77ac */ /* 0x000e2e0008000a00 */
[----:B------:R-:W5:Y:S01]  /*0080*/  LDC R6, c[0x0][0x3a4] ;  /* 0x0000e900ff067b82 */ /* 0x000f620000000800 */
[----:B--2---:R-:W-:-:S07]  /*0090*/  UISETP.GE.AND UP0, UPT, UR6, 0x1, UPT ;  /* 0x000000010600788c */ /* 0x004fce000bf06270 */
[----:B------:R-:W2:Y:S01]  /*00a0*/  S2UR UR14, SR_CTAID.Z ;  /* 0x00000000000e79c3 */ /* 0x000ea20000002700 */
[----:B-1----:R-:W-:-:S06]  /*00b0*/  UIMAD UR4, UR11, UR4, URZ ;  /* 0x000000040b0472a4 */ /* 0x002fcc000f8e02ff */
[----:B0-----:R-:W-:Y:S01]  /*00c0*/  VIADD R0, R3, UR4 ;  /* 0x0000000403007c36 */ /* 0x001fe20008000000 */
[----:B----4-:R-:W-:-:S06]  /*00d0*/  UIMAD UR5, UR11, UR5, URZ ;  /* 0x000000050b0572a4 */ /* 0x010fcc000f8e02ff */
[----:B---3--:R-:W-:Y:S01]  /*00e0*/  IADD3 R2, PT, PT, R11, UR5, RZ ;  /* 0x000000050b027c10 */ /* 0x008fe2000fffe0ff */
[----:B-----5:R-:W-:Y:S01]  /*00f0*/  VIADD R6, R6, UR11 ;  /* 0x0000000b06067c36 */ /* 0x020fe20008000000 */
[----:B--2---:R-:W-:Y:S06]  /*0100*/  BRA.U !UP0, `(.L_x_11) ;  /* 0x0000000d081c7547 */ /* 0x004fec000b800000 */
[----:B------:R-:W0:Y:S01]  /*0110*/  I2F.U32.RP R7, UR11 ;  /* 0x0000000b00077d06 */ /* 0x000e220008209000 */
[----:B------:R-:W-:Y:S02]  /*0120*/  HFMA2 R4, -RZ, RZ, 0, 0 ;  /* 0x00000000ff047431 */ /* 0x000fe400000001ff */
[----:B------:R-:W-:Y:S01]  /*0130*/  VIADD R6, R6, 0xfffffffe ;  /* 0xfffffffe06067836 */ /* 0x000fe20000000000 */
[----:B------:R-:W1:Y:S01]  /*0140*/  LDC.64 R12, c[0x0][0x3b0] ;  /* 0x0000ec00ff0c7b82 */ /* 0x000e620000000a00 */
[----:B------:R-:W-:-:S03]  /*0150*/  ISETP.NE.U32.AND P2, PT, RZ, UR11, PT ;  /* 0x0000000bff007c0c */ /* 0x000fc6000bf45070 */
[----:B0-----:R-:W0:Y:S01]  /*0160*/  MUFU.RCP R7, R7 ;  /* 0x0000000700077308 */ /* 0x001e220000001000 */
[----:B-1----:R-:W-:Y:S02]  /*0170*/  IMAD.IADD R8, R3, 0x1, -R12 ;  /* 0x0000000103087824 */ /* 0x002fe400078e0a0c */
[----:B0-----:R-:W-:-:S06]  /*0180*/  VIADD R5, R7, 0xffffffe ;  /* 0x0ffffffe07057836 */ /* 0x001fcc0000000000 */
[----:B------:R-:W0:Y:S02]  /*0190*/  F2I.FTZ.U32.TRUNC.NTZ R5, R5 ;  /* 0x0000000500057305 */ /* 0x000e24000021f000 */
[----:B0-----:R-:W-:-:S04]  /*01a0*/  IMAD.MOV R9, RZ, RZ, -R5 ;  /* 0x000000ffff097224 */ /* 0x001fc800078e0a05 */
[----:B------:R-:W-:-:S04]  /*01b0*/  IMAD R9, R9, UR11, RZ ;  /* 0x0000000b09097c24 */ /* 0x000fc8000f8e02ff */
[----:B------:R-:W-:-:S06]  /*01c0*/  IMAD.HI.U32 R9, R5, R9, R4 ;  /* 0x0000000905097227 */ /* 0x000fcc00078e0004 */
[----:B------:R-:W-:-:S04]  /*01d0*/  IMAD.HI.U32 R4, R9, R6, RZ ;  /* 0x0000000609047227 */ /* 0x000fc800078e00ff */
[----:B------:R-:W-:-:S04]  /*01e0*/  IMAD.MOV R9, RZ, RZ, -R4 ;  /* 0x000000ffff097224 */ /* 0x000fc800078e0a04 */
[----:B------:R-:W-:-:S05]  /*01f0*/  IMAD R6, R9, UR11, R6 ;  /* 0x0000000b09067c24 */ /* 0x000fca000f8e0206 */
[----:B------:R-:W-:-:S13]  /*0200*/  ISETP.GE.U32.AND P0, PT, R6, UR11, PT ;  /* 0x0000000b06007c0c */ /* 0x000fda000bf06070 */
[----:B------:R-:W-:Y:S01]  /*0210*/  @P0 IADD3 R6, PT, PT, R6, -UR11, RZ ;  /* 0x8000000b06060c10 */ /* 0x000fe2000fffe0ff */
[----:B------:R-:W-:-:S03]  /*0220*/  @P0 VIADD R4, R4, 0x1 ;  /* 0x0000000104040836 */ /* 0x000fc60000000000 */
[----:B------:R-:W-:Y:S02]  /*0230*/  ISETP.GE.U32.AND P1, PT, R6, UR11, PT ;  /* 0x0000000b06007c0c */ /* 0x000fe4000bf26070 */
[----:B------:R-:W-:-:S05]  /*0240*/  IADD3 R6, PT, PT, R11, -R12, RZ ;  /* 0x8000000c0b067210 */ /* 0x000fca0007ffe0ff */
[C---:B------:R-:W-:Y:S02]  /*0250*/  IMAD R5, R13.reuse, UR5, R6 ;  /* 0x000000050d057c24 */ /* 0x040fe4000f8e0206 */
[----:B------:R-:W-:Y:S01]  /*0260*/  IMAD R6, R13, UR4, R8 ;  /* 0x000000040d067c24 */ /* 0x000fe2000f8e0208 */
[----:B------:R-:W-:-:S03]  /*0270*/  UMOV UR4, URZ ;  /* 0x000000ff00047c82 */ /* 0x000fc60008000000 */
[----:B------:R-:W-:Y:S01]  /*0280*/  @P1 VIADD R4, R4, 0x1 ;  /* 0x0000000104041836 */ /* 0x000fe20000000000 */
[----:B------:R-:W-:-:S05]  /*0290*/  @!P2 LOP3.LUT R4, RZ, UR11, RZ, 0x33, !PT ;  /* 0x0000000bff04ac12 */ /* 0x000fca000f8e33ff */
[----:B------:R-:W-:-:S05]  /*02a0*/  VIADD R9, R4, 0x1 ;  /* 0x0000000104097836 */ /* 0x000fca0000000000 */
[C---:B------:R-:W-:Y:S02]  /*02b0*/  LOP3.LUT R7, R9.reuse, 0x3, RZ, 0xc0, !PT ;  /* 0x0000000309077812 */ /* 0x040fe400078ec0ff */
[----:B------:R-:W-:-:S07]  /*02c0*/  LOP3.LUT R8, R9, 0xfffffffc, RZ, 0xc0, !PT ;  /* 0xfffffffc09087812 */ /* 0x000fce00078ec0ff */
.L_x_17:
[----:B0-----:R-:W0:Y:S02]  /*02d0*/  LDCU UR5, c[0x0][0x3a4] ;  /* 0x00007480ff0577ac */ /* 0x001e240008000800 */
[----:B0-----:R-:W-:-:S04]  /*02e0*/  UIADD3 UR5, UPT, UPT, UR11, UR5, URZ ;  /* 0x000000050b057290 */ /* 0x001fc8000fffe0ff */
[----:B------:R-:W-:-:S04]  /*02f0*/  UIADD3 UR9, UPT, UPT, UR5, -0x1, URZ ;  /* 0xffffffff05097890 */ /* 0x000fc8000fffe0ff */
[----:B------:R-:W-:-:S09]  /*0300*/  UISETP.GE.AND UP0, UPT, UR9, 0x1, UPT ;  /* 0x000000010900788c */ /* 0x000fd2000bf06270 */
[----:B-1----:R-:W-:Y:S05]  /*0310*/  BRA.U !UP0, `(.L_x_12) ;  /* 0x0000000908887547 */ /* 0x002fea000b800000 */
[----:B------:R-:W0:Y:S01]  /*0320*/  S2R R9, SR_TID.Z ;  /* 0x0000000000097919 */ /* 0x000e220000002300 */
[----:B------:R-:W-:-:S05]  /*0330*/  UMOV UR5, URZ ;  /* 0x000000ff00057c82 */ /* 0x000fca0008000000 */
.L_x_16:
[----:B-1----:R-:W1:Y:S01]  /*0340*/  S2R R10, SR_TID.Y ;  /* 0x00000000000a7919 */ /* 0x002e620000002200 */
[----:B0-----:R-:W0:Y:S01]  /*0350*/  LDC R12, c[0x0][0x39c] ;  /* 0x0000e700ff0c7b82 */ /* 0x001e220000000800 */
[----:B------:R-:W2:Y:S01]  /*0360*/  LDCU UR8, c[0x0][0x3a0] ;  /* 0x00007400ff0877ac */ /* 0x000ea20008000800 */
[----:B------:R-:W-:Y:S02]  /*0370*/  ISETP.GE.U32.AND P1, PT, R4, 0x3, PT ;  /* 0x000000030400780c */ /* 0x000fe40003f26070 */
[----:B------:R-:W-:Y:S01]  /*0380*/  IADD3 R11, PT, PT, R5, UR5, RZ ;  /* 0x00000005050b7c10 */ /* 0x000fe2000fffe0ff */
[----:B------:R-:W-:Y:S01]  /*0390*/  UIMAD UR6, UR9, UR4, URZ ;  /* 0x00000004090672a4 */ /* 0x000fe2000f8e02ff */
[----:B------:R-:W-:Y:S02]  /*03a0*/  ISETP.NE.AND P4, PT, R7, RZ, PT ;  /* 0x000000ff0700720c */ /* 0x000fe40003f85270 */
[----:B--2---:R-:W-:-:S04]  /*03b0*/  ISETP.GE.AND P0, PT, R11, UR8, PT ;  /* 0x000000080b007c0c */ /* 0x004fc8000bf06270 */
[----:B------:R-:W-:Y:S01]  /*03c0*/  ISETP.GT.AND P0, PT, R11, -0x1, !P0 ;  /* 0xffffffff0b00780c */ /* 0x000fe20004704270 */
[----:B0-----:R-:W-:-:S04]  /*03d0*/  IMAD R12, R9, R12, UR4 ;  /* 0x00000004090c7e24 */ /* 0x001fc8000f8e020c */
[----:B------:R-:W-:Y:S02]  /*03e0*/  IMAD R11, R12, UR8, R11 ;  /* 0x000000080c0b7c24 */ /* 0x000fe4000f8e020b */
[----:B-1----:R-:W-:Y:S01]  /*03f0*/  VIADD R10, R10, UR5 ;  /* 0x000000050a0a7c36 */ /* 0x002fe20008000000 */
[----:B------:R-:W-:-:S03]  /*0400*/  UIADD3 UR5, UPT, UPT, UR11, UR5, URZ ;  /* 0x000000050b057290 */ /* 0x000fc6000fffe0ff */
[----:B------:R-:W-:Y:S01]  /*0410*/  VIADD R18, R10, UR6 ;  /* 0x000000060a127c36 */ /* 0x000fe20008000000 */
[----:B------:R-:W-:Y:S01]  /*0420*/  UISETP.GE.AND UP0, UPT, UR5, UR9, UPT ;  /* 0x000000090500728c */ /* 0x000fe2000bf06270 */
[----:B------:R-:W-:Y:S02]  /*0430*/  UMOV UR6, URZ ;  /* 0x000000ff00067c82 */ /* 0x000fe40008000000 */
[----:B------:R-:W-:Y:S01]  /*0440*/  IMAD R18, R18, UR9, RZ ;  /* 0x0000000912127c24 */ /* 0x000fe2000f8e02ff */
[----:B------:R-:W-:Y:S07]  /*0450*/  @!P1 BRA `(.L_x_13) ;  /* 0x00000004003c9947 */ /* 0x000fee0003800000 */
[----:B------:R-:W0:Y:S01]  /*0460*/  LDCU UR8, c[0x0][0x3a0] ;  /* 0x00007400ff0877ac */ /* 0x000e220008000800 */
[----:B------:R-:W-:Y:S01]  /*0470*/  UMOV UR6, URZ ;  /* 0x000000ff00067c82 */ /* 0x000fe20008000000 */
[----:B------:R-:W-:-:S05]  /*0480*/  UMOV UR7, URZ ;  /* 0x000000ff00077c82 */ /* 0x000fca0008000000 */
.L_x_14:
[----:B------:R-:W-:Y:S02]  /*0490*/  IADD3 R16, PT, PT, R6, UR6, RZ ;  /* 0x0000000606107c10 */ /* 0x000fe4000fffe0ff */
[----:B------:R-:W-:Y:S02]  /*04a0*/  IADD3 R19, PT, PT, R3, UR6, RZ ;  /* 0x0000000603137c10 */ /* 0x000fe4000fffe0ff */
[C---:B0-----:R-:W-:Y:S01]  /*04b0*/  ISETP.GE.AND P1, PT, R16.reuse, UR8, PT ;  /* 0x0000000810007c0c */ /* 0x041fe2000bf26270 */
[----:B-1----:R-:W-:Y:S01]  /*04c0*/  VIADD R24, R16, UR11 ;  /* 0x0000000b10187c36 */ /* 0x002fe20008000000 */
[----:B------:R-:W-:Y:S01]  /*04d0*/  VIMNMX R20, PT, PT, R10, R19, !PT ;  /* 0x000000130a147248 */ /* 0x000fe20007fe0100 */
[----:B------:R-:W-:Y:S01]  /*04e0*/  VIADD R21, R19, UR11 ;  /* 0x0000000b13157c36 */ /* 0x000fe20008000000 */
[----:B------:R-:W-:Y:S01]  /*04f0*/  ISETP.GT.AND P1, PT, R16, -0x1, !P1 ;  /* 0xffffffff1000780c */ /* 0x000fe20004f24270 */
[C---:B------:R-:W-:Y:S01]  /*0500*/  VIADD R22, R24.reuse, UR11 ;  /* 0x0000000b18167c36 */ /* 0x040fe20008000000 */
[----:B------:R-:W-:-:S02]  /*0510*/  ISETP.GE.AND P2, PT, R24, UR8, PT ;  /* 0x0000000818007c0c */ /* 0x000fc4000bf46270 */
[----:B------:R-:W-:Y:S02]  /*0520*/  PLOP3.LUT P1, PT, P0, P1, PT, 0x80, 0x8 ;  /* 0x000000000008781c */ /* 0x000fe40000723070 */
[----:B------:R-:W-:Y:S02]  /*0530*/  ISETP.GT.AND P2, PT, R24, -0x1, !P2 ;  /* 0xffffffff1800780c */ /* 0x000fe40005744270 */
[C---:B------:R-:W-:Y:S02]  /*0540*/  ISETP.GE.AND P3, PT, R22.reuse, UR8, PT ;  /* 0x0000000816007c0c */ /* 0x040fe4000bf66270 */
[----:B------:R-:W-:Y:S02]  /*0550*/  PLOP3.LUT P2, PT, P0, P2, PT, 0x80, 0x8 ;  /* 0x000000000008781c */ /* 0x000fe40000745070 */
[----:B------:R-:W-:Y:S02]  /*0560*/  ISETP.GT.AND P3, PT, R22, -0x1, !P3 ;  /* 0xffffffff1600780c */ /* 0x000fe40005f64270 */
[----:B------:R-:W-:-:S02]  /*0570*/  VIMNMX R26, PT, PT, R10, R21, !PT ;  /* 0x000000150a1a7248 */ /* 0x000fc40007fe0100 */
[----:B------:R-:W-:Y:S01]  /*0580*/  PLOP3.LUT P3, PT, P0, P3, PT, 0x80, 0x8 ;  /* 0x000000000008781c */ /* 0x000fe20000767070 */
[----:B------:R-:W0:Y:S01]  /*0590*/  @P1 LDC.64 R14, c[0x0][0x380] ;  /* 0x0000e000ff0e1b82 */ /* 0x000e220000000a00 */
[----:B------:R-:W-:Y:S01]  /*05a0*/  @P1 IMAD R17, R11, UR8, R16 ;  /* 0x000000080b111c24 */ /* 0x000fe2000f8e0210 */
[----:B------:R-:W-:Y:S01]  /*05b0*/  ISETP.GE.AND P6, PT, R20, UR9, PT ;  /* 0x0000000914007c0c */ /* 0x000fe2000bfc6270 */
[----:B------:R-:W-:Y:S01]  /*05c0*/  IMAD.MOV.U32 R20, RZ, RZ, RZ ;  /* 0x000000ffff147224 */ /* 0x000fe200078e00ff */
[----:B------:R-:W-:Y:S02]  /*05d0*/  IADD3 R23, PT, PT, R21, UR11, RZ ;  /* 0x0000000b15177c10 */ /* 0x000fe4000fffe0ff */
[----:B------:R-:W-:Y:S01]  /*05e0*/  ISETP.GE.AND P5, PT, R26, UR9, PT ;  /* 0x000000091a007c0c */ /* 0x000fe2000bfa6270 */
[----:B------:R-:W-:Y:S01]  /*05f0*/  @P2 IMAD R25, R11, UR8, R24 ;  /* 0x000000080b192c24 */ /* 0x000fe2000f8e0218 */
[----:B------:R-:W1:Y:S01]  /*0600*/  @P2 LDC.64 R12, c[0x0][0x380] ;  /* 0x0000e000ff0c2b82 */ /* 0x000e620000000a00 */
[----:B------:R-:W-:Y:S01]  /*0610*/  VIMNMX R26, PT, PT, R10, R23, !PT ;  /* 0x000000170a1a7248 */ /* 0x000fe20007fe0100 */
[----:B------:R-:W-:-:S02]  /*0620*/  IMAD.MOV.U32 R24, RZ, RZ, RZ ;  /* 0x000000ffff187224 */ /* 0x000fc400078e00ff */
[----:B0-----:R-:W-:-:S04]  /*0630*/  @P1 IMAD.WIDE R14, R17, 0x4, R14 ;  /* 0x00000004110e1825 */ /* 0x001fc800078e020e */
[----:B------:R-:W0:Y:S01]  /*0640*/  @P3 LDC.64 R16, c[0x0][0x380] ;  /* 0x0000e000ff103b82 */ /* 0x000e220000000a00 */
[----:B------:R2:W3:Y:S01]  /*0650*/  @P1 LDG.E R20, desc[UR12][R14.64] ;  /* 0x0000000c0e141981 */ /* 0x0004e2000c1e1900 */
[----:B------:R-:W-:Y:S01]  /*0660*/  ISETP.GE.AND P1, PT, R26, UR9, PT ;  /* 0x000000091a007c0c */ /* 0x000fe2000bf26270 */
[----:B-1----:R-:W-:-:S04]  /*0670*/  @P2 IMAD.WIDE R12, R25, 0x4, R12 ;  /* 0x00000004190c2825 */ /* 0x002fc800078e020c */
[----:B------:R-:W-:Y:S01]  /*0680*/  VIADD R25, R23, UR11 ;  /* 0x0000000b17197c36 */ /* 0x000fe20008000000 */
[----:B------:R1:W4:Y:S01]  /*0690*/  @P2 LDG.E R24, desc[UR12][R12.64] ;  /* 0x0000000c0c182981 */ /* 0x000322000c1e1900 */
[----:B--2---:R-:W2:Y:S03]  /*06a0*/  @!P6 S2R R15, SR_CgaCtaId ;  /* 0x00000000000fe919 */ /* 0x004ea60000008800 */
[----:B------:R-:W-:Y:S01]  /*06b0*/  VIMNMX R27, PT, PT, R10, R25, !PT ;  /* 0x000000190a1b7248 */ /* 0x000fe20007fe0100 */
[----:B------:R-:W-:Y:S01]  /*06c0*/  HFMA2 R14, -RZ, RZ, 0, 0 ;  /* 0x00000000ff0e7431 */ /* 0x000fe200000001ff */
[----:B------:R-:W5:Y:S02]  /*06d0*/  @!P5 S2R R26, SR_CgaCtaId ;  /* 0x00000000001ad919 */ /* 0x000f640000008800 */
[----:B------:R-:W-:Y:S01]  /*06e0*/  ISETP.GE.AND P2, PT, R27, UR9, PT ;  /* 0x000000091b007c0c */ /* 0x000fe2000bf46270 */
[----:B------:R-:W-:Y:S01]  /*06f0*/  @P3 IMAD R27, R11, UR8, R22 ;  /* 0x000000080b1b3c24 */ /* 0x000fe2000f8e0216 */
[----:B------:R-:W5:Y:S01]  /*0700*/  @!P1 S2R R29, SR_CgaCtaId ;  /* 0x00000000001d9919 */ /* 0x000f620000008800 */
[----:B------:R-:W-:-:S02]  /*0710*/  VIADD R28, R22, UR11 ;  /* 0x0000000b161c7c36 */ /* 0x000fc40008000000 */
[----:B0-----:R-:W-:-:S05]  /*0720*/  @P3 IMAD.WIDE R16, R27, 0x4, R16 ;  /* 0x000000041b103825 */ /* 0x001fca00078e0210 */
[----:B------:R0:W4:Y:S01]  /*0730*/  @P3 LDG.E R14, desc[UR12][R16.64] ;  /* 0x0000000c100e3981 */ /* 0x000122000c1e1900 */
[----:B------:R-:W-:-:S04]  /*0740*/  ISETP.GE.AND P3, PT, R28, UR8, PT ;  /* 0x000000081c007c0c */ /* 0x000fc8000bf66270 */
[----:B------:R-:W-:Y:S02]  /*0750*/  ISETP.GT.AND P3, PT, R28, -0x1, !P3 ;  /* 0xffffffff1c00780c */ /* 0x000fe40005f64270 */
[----:B-1----:R-:W-:Y:S02]  /*0760*/  @!P6 MOV R12, 0x400 ;  /* 0x00000400000ce802 */ /* 0x002fe40000000f00 */
[----:B------:R-:W-:Y:S02]  /*0770*/  PLOP3.LUT P3, PT, P0, P3, PT, 0x80, 0x8 ;  /* 0x000000000008781c */ /* 0x000fe40000767070 */
[----:B------:R-:W-:Y:S02]  /*0780*/  @!P5 MOV R13, 0x400 ;  /* 0x00000400000dd802 */ /* 0x000fe40000000f00 */
[----:B--2---:R-:W-:Y:S02]  /*0790*/  @!P6 LEA R15, R15, R12, 0x18 ;  /* 0x0000000c0f0fe211 */ /* 0x004fe400078ec0ff */
[----:B------:R-:W-:-:S02]  /*07a0*/  @!P1 MOV R12, 0x400 ;  /* 0x00000400000c9802 */ /* 0x000fc40000000f00 */
[----:B-----5:R-:W-:Y:S02]  /*07b0*/  @!P5 LEA R22, R26, R13, 0x18 ;  /* 0x0000000d1a16d211 */ /* 0x020fe400078ec0ff */
[----:B0-----:R-:W-:-:S03]  /*07c0*/  @!P1 LEA R16, R29, R12, 0x18 ;  /* 0x0000000c1d109211 */ /* 0x001fc600078ec0ff */
[----:B------:R-:W0:Y:S01]  /*07d0*/  @P3 LDC.64 R12, c[0x0][0x380] ;  /* 0x0000e000ff0c3b82 */ /* 0x000e220000000a00 */
[----:B------:R-:W-:-:S04]  /*07e0*/  @P3 IMAD R17, R11, UR8, R28 ;  /* 0x000000080b113c24 */ /* 0x000fc8000f8e021c */
[----:B0-----:R-:W-:-:S04]  /*07f0*/  @P3 IMAD.WIDE R12, R17, 0x4, R12 ;  /* 0x00000004110c3825 */ /* 0x001fc800078e020c */
[----:B------:R-:W-:-:S06]  /*0800*/  IMAD.MOV.U32 R17, RZ, RZ, RZ ;  /* 0x000000ffff117224 */ /* 0x000fcc00078e00ff */
[----:B------:R-:W2:Y:S01]  /*0810*/  @P3 LDG.E R17, desc[UR12][R12.64] ;  /* 0x0000000c0c113981 */ /* 0x000ea2000c1e1900 */
[----:B------:R-:W0:Y:S01]  /*0820*/  @!P2 S2R R27, SR_CgaCtaId ;  /* 0x00000000001ba919 */ /* 0x000e220000008800 */
[----:B------:R-:W-:Y:S01]  /*0830*/  @!P2 MOV R26, 0x400 ;  /* 0x00000400001aa802 */ /* 0x000fe20000000f00 */
[C---:B------:R-:W-:Y:S01]  /*0840*/  @!P5 IMAD.IADD R21, R18.reuse, 0x1, R21 ;  /* 0x000000011215d824 */ /* 0x040fe200078e0215 */
[C---:B------:R-:W-:Y:S01]  /*0850*/  @!P2 IADD3 R28, PT, PT, R18.reuse, R25, RZ ;  /* 0x00000019121ca210 */ /* 0x040fe20007ffe0ff */
[----:B------:R-:W-:Y:S02]  /*0860*/  @!P1 IMAD.IADD R23, R18, 0x1, R23 ;  /* 0x0000000112179824 */ /* 0x000fe400078e0217 */
[----:B------:R-:W-:-:S03]  /*0870*/  @!P5 IMAD R21, R21, 0x4, R22 ;  /* 0x000000041515d824 */ /* 0x000fc600078e0216 */
[----:B------:R-:W-:Y:S01]  /*0880*/  @!P1 LEA R23, R23, R16, 0x2 ;  /* 0x0000001017179211 */ /* 0x000fe200078e10ff */
[----:B------:R-:W-:Y:S01]  /*0890*/  UIADD3 UR7, UPT, UPT, UR7, 0x4, URZ ;  /* 0x0000000407077890 */ /* 0x000fe2000fffe0ff */
[----:B0-----:R-:W-:Y:S02]  /*08a0*/  @!P2 LEA R27, R27, R26, 0x18 ;  /* 0x0000001a1b1ba211 */ /* 0x001fe400078ec0ff */
[----:B------:R-:W-:-:S05]  /*08b0*/  @!P6 IADD3 R26, PT, PT, R18, R19, RZ ;  /* 0x00000013121ae210 */ /* 0x000fca0007ffe0ff */
[----:B------:R-:W-:Y:S02]  /*08c0*/  @!P6 IMAD R15, R26, 0x4, R15 ;  /* 0x000000041a0fe824 */ /* 0x000fe400078e020f */
[----:B------:R-:W-:Y:S01]  /*08d0*/  @!P2 IMAD R28, R28, 0x4, R27 ;  /* 0x000000041c1ca824 */ /* 0x000fe200078e021b */
[----:B------:R-:W-:Y:S02]  /*08e0*/  ULEA UR6, UR11, UR6, 0x2 ;  /* 0x000000060b067291 */ /* 0x000fe4000f8e10ff */
[----:B---3--:R1:W-:Y:S04]  /*08f0*/  @!P6 STS [R15], R20 ;  /* 0x000000140f00e388 */ /* 0x0083e80000000800 */
[----:B----4-:R1:W-:Y:S04]  /*0900*/  @!P5 STS [R21], R24 ;  /* 0x000000181500d388 */ /* 0x0103e80000000800 */
[----:B------:R1:W-:Y:S01]  /*0910*/  @!P1 STS [R23], R14 ;  /* 0x0000000e17009388 */ /* 0x0003e20000000800 */
[----:B------:R-:W-:-:S03]  /*0920*/  ISETP.NE.AND P1, PT, R8, UR7, PT ;  /* 0x0000000708007c0c */ /* 0x000fc6000bf25270 */
[----:B--2---:R1:W-:Y:S10]  /*0930*/  @!P2 STS [R28], R17 ;  /* 0x000000111c00a388 */ /* 0x0043f40000000800 */
[----:B------:R-:W-:Y:S05]  /*0940*/  @P1 BRA `(.L_x_14) ;  /* 0xfffffff800d01947 */ /* 0x000fea000383ffff */
.L_x_13:
[----:B------:R-:W-:Y:S05]  /*0950*/  @!P4 BRA `(.L_x_15) ;  /* 0x0000000000f4c947 */ /* 0x000fea0003800000 */
[----:B------:R-:W-:Y:S01]  /*0960*/  IADD3 R16, PT, PT, R6, UR6, RZ ;  /* 0x0000000606107c10 */ /* 0x000fe2000fffe0ff */
[----:B-1----:R-:W-:Y:S01]  /*0970*/  IMAD.MOV.U32 R14, RZ, RZ, RZ ;  /* 0x000000ffff0e7224 */ /* 0x002fe200078e00ff */
[----:B------:R-:W0:Y:S02]  /*0980*/  LDCU UR7, c[0x0][0x3a4] ;  /* 0x00007480ff0777ac */ /* 0x000e240008000800 */
[----:B------:R-:W-:-:S04]  /*0990*/  ISETP.GE.AND P1, PT, R16, UR8, PT ;  /* 0x0000000810007c0c */ /* 0x000fc8000bf26270 */
[----:B------:R-:W-:-:S04]  /*09a0*/  ISETP.GT.AND P1, PT, R16, -0x1, !P1 ;  /* 0xffffffff1000780c */ /* 0x000fc80004f24270 */
[----:B------:R-:W-:-:S13]  /*09b0*/  PLOP3.LUT P1, PT, P0, P1, PT, 0x80, 0x8 ;  /* 0x000000000008781c */ /* 0x000fda0000723070 */
[----:B------:R-:W1:Y:S01]  /*09c0*/  @P1 LDC.64 R12, c[0x0][0x380] ;  /* 0x0000e000ff0c1b82 */ /* 0x000e620000000a00 */
[----:B------:R-:W-:-:S04]  /*09d0*/  @P1 IMAD R15, R11, UR8, R16 ;  /* 0x000000080b0f1c24 */ /* 0x000fc8000f8e0210 */
[----:B-1----:R-:W-:-:S05]  /*09e0*/  @P1 IMAD.WIDE R12, R15, 0x4, R12 ;  /* 0x000000040f0c1825 */ /* 0x002fca00078e020c */
[----:B------:R-:W2:Y:S01]  /*09f0*/  @P1 LDG.E R14, desc[UR12][R12.64] ;  /* 0x0000000c0c0e1981 */ /* 0x000ea2000c1e1900 */
[----:B0-----:R-:W-:Y:S01]  /*0a00*/  UIADD3 UR7, UPT, UPT, UR11, UR7, URZ ;  /* 0x000000070b077290 */ /* 0x001fe2000fffe0ff */
[----:B------:R-:W-:-:S03]  /*0a10*/  IADD3 R17, PT, PT, R3, UR6, RZ ;  /* 0x0000000603117c10 */ /* 0x000fc6000fffe0ff */
[----:B------:R-:W-:Y:S01]  /*0a20*/  UIADD3 UR7, UPT, UPT, UR7, -0x1, URZ ;  /* 0xffffffff07077890 */ /* 0x000fe2000fffe0ff */
[----:B------:R-:W-:-:S05]  /*0a30*/  VIMNMX R15, PT, PT, R10, R17, !PT ;  /* 0x000000110a0f7248 */ /* 0x000fca0007fe0100 */
[----:B------:R-:W-:-:S13]  /*0a40*/  ISETP.GE.AND P1, PT, R15, UR7, PT ;  /* 0x000000070f007c0c */ /* 0x000fda000bf26270 */
[----:B------:R-:W0:Y:S01]  /*0a50*/  @!P1 S2R R20, SR_CgaCtaId ;  /* 0x0000000000149919 */ /* 0x000e220000008800 */
[----:B------:R-:W-:Y:S01]  /*0a60*/  @!P1 MOV R19, 0x400 ;  /* 0x0000040000139802 */ /* 0x000fe20000000f00 */
[----:B------:R-:W-:-:S03]  /*0a70*/  @!P1 IMAD.IADD R15, R18, 0x1, R17 ;  /* 0x00000001120f9824 */ /* 0x000fc600078e0211 */
[----:B0-----:R-:W-:-:S04]  /*0a80*/  @!P1 LEA R20, R20, R19, 0x18 ;  /* 0x0000001314149211 */ /* 0x001fc800078ec0ff */
[----:B------:R-:W-:-:S05]  /*0a90*/  @!P1 LEA R15, R15, R20, 0x2 ;  /* 0x000000140f0f9211 */ /* 0x000fca00078e10ff */
[----:B--2---:R0:W-:Y:S01]  /*0aa0*/  @!P1 STS [R15], R14 ;  /* 0x0000000e0f009388 */ /* 0x0041e20000000800 */
[----:B------:R-:W-:-:S13]  /*0ab0*/  ISETP.NE.AND P1, PT, R7, 0x1, PT ;  /* 0x000000010700780c */ /* 0x000fda0003f25270 */
[----:B0-----:R-:W-:Y:S05]  /*0ac0*/  @!P1 BRA `(.L_x_15) ;  /* 0x0000000000989947 */ /* 0x001fea0003800000 */
[----:B------:R-:W-:Y:S01]  /*0ad0*/  VIADD R16, R16, UR11 ;  /* 0x0000000b10107c36 */ /* 0x000fe20008000000 */
[----:B------:R-:W-:-:S04]  /*0ae0*/  MOV R14, RZ ;  /* 0x000000ff000e7202 */ /* 0x000fc80000000f00 */
[----:B------:R-:W-:-:S04]  /*0af0*/  ISETP.GE.AND P1, PT, R16, UR8, PT ;  /* 0x0000000810007c0c */ /* 0x000fc8000bf26270 */
[----:B------:R-:W-:-:S04]  /*0b00*/  ISETP.GT.AND P1, PT, R16, -0x1, !P1 ;  /* 0xffffffff1000780c */ /* 0x000fc80004f24270 */
[----:B------:R-:W-:-:S13]  /*0b10*/  PLOP3.LUT P1, PT, P0, P1, PT, 0x80, 0x8 ;  /* 0x000000000008781c */ /* 0x000fda0000723070 */
[----:B------:R-:W0:Y:S01]  /*0b20*/  @P1 LDC.64 R12, c[0x0][0x380] ;  /* 0x0000e000ff0c1b82 */ /* 0x000e220000000a00 */
[----:B------:R-:W-:-:S04]  /*0b30*/  @P1 IMAD R15, R11, UR8, R16 ;  /* 0x000000080b0f1c24 */ /* 0x000fc8000f8e0210 */
[----:B0-----:R-:W-:-:S05]  /*0b40*/  @P1 IMAD.WIDE R12, R15, 0x4, R12 ;  /* 0x000000040f0c1825 */ /* 0x001fca00078e020c */
[----:B------:R-:W2:Y:S01]  /*0b50*/  @P1 LDG.E R14, desc[UR12][R12.64] ;  /* 0x0000000c0c0e1981 */ /* 0x000ea2000c1e1900 */
[----:B------:R-:W-:-:S05]  /*0b60*/  VIADD R17, R17, UR11 ;  /* 0x0000000b11117c36 */ /* 0x000fca0008000000 */
[----:B------:R-:W-:-:S04]  /*0b70*/  VIMNMX R15, PT, PT, R10, R17, !PT ;  /* 0x000000110a0f7248 */ /* 0x000fc80007fe0100 */
[----:B------:R-:W-:-:S13]  /*0b80*/  ISETP.GE.AND P1, PT, R15, UR7, PT ;  /* 0x000000070f007c0c */ /* 0x000fda000bf26270 */
[----:B------:R-:W0:Y:S01]  /*0b90*/  @!P1 S2R R20, SR_CgaCtaId ;  /* 0x0000000000149919 */ /* 0x000e220000008800 */
[----:B------:R-:W-:Y:S02]  /*0ba0*/  @!P1 MOV R19, 0x400 ;  /* 0x0000040000139802 */ /* 0x000fe40000000f00 */
[----:B------:R-:W-:Y:S02]  /*0bb0*/  @!P1 IADD3 R15, PT, PT, R18, R17, RZ ;  /* 0x00000011120f9210 */ /* 0x000fe40007ffe0ff */
[----:B0-----:R-:W-:-:S05]  /*0bc0*/  @!P1 LEA R20, R20, R19, 0x18 ;  /* 0x0000001314149211 */ /* 0x001fca00078ec0ff */
[----:B------:R-:W-:-:S05]  /*0bd0*/  @!P1 IMAD R15, R15, 0x4, R20 ;  /* 0x000000040f0f9824 */ /* 0x000fca00078e0214 */
[----:B--2---:R0:W-:Y:S01]  /*0be0*/  @!P1 STS [R15], R14 ;  /* 0x0000000e0f009388 */ /* 0x0041e20000000800 */
[----:B------:R-:W-:-:S13]  /*0bf0*/  ISETP.NE.AND P1, PT, R7, 0x2, PT ;  /* 0x000000020700780c */ /* 0x000fda0003f25270 */
[----:B0-----:R-:W-:Y:S05]  /*0c00*/  @!P1 BRA `(.L_x_15) ;  /* 0x0000000000489947 */ /* 0x001fea0003800000 */
[----:B------:R-:W-:-:S04]  /*0c10*/  IADD3 R16, PT, PT, R16, UR11, RZ ;  /* 0x0000000b10107c10 */ /* 0x000fc8000fffe0ff */
[----:B------:R-:W-:-:S04]  /*0c20*/  ISETP.GE.AND P1, PT, R16, UR8, PT ;  /* 0x0000000810007c0c */ /* 0x000fc8000bf26270 */
[----:B------:R-:W-:-:S04]  /*0c30*/  ISETP.GT.AND P1, PT, R16, -0x1, !P1 ;  /* 0xffffffff1000780c */ /* 0x000fc80004f24270 */
[----:B------:R-:W-:-:S13]  /*0c40*/  PLOP3.LUT P1, PT, P0, P1, PT, 0x80, 0x8 ;  /* 0x000000000008781c */ /* 0x000fda0000723070 */
[----:B------:R-:W0:Y:S01]  /*0c50*/  @P1 LDC.64 R12, c[0x0][0x380] ;  /* 0x0000e000ff0c1b82 */ /* 0x000e220000000a00 */
[----:B------:R-:W-:Y:S02]  /*0c60*/  @P1 IMAD R15, R11, UR8, R16 ;  /* 0x000000080b0f1c24 */ /* 0x000fe4000f8e0210 */
[----:B------:R-:W-:Y:S02]  /*0c70*/  IMAD.MOV.U32 R11, RZ, RZ, RZ ;  /* 0x000000ffff0b7224 */ /* 0x000fe400078e00ff */
[----:B0-----:R-:W-:-:S05]  /*0c80*/  @P1 IMAD.WIDE R12, R15, 0x4, R12 ;  /* 0x000000040f0c1825 */ /* 0x001fca00078e020c */
[----:B------:R-:W2:Y:S01]  /*0c90*/  @P1 LDG.E R11, desc[UR12][R12.64] ;  /* 0x0000000c0c0b1981 */ /* 0x000ea2000c1e1900 */
[----:B------:R-:W-:-:S04]  /*0ca0*/  IADD3 R17, PT, PT, R17, UR11, RZ ;  /* 0x0000000b11117c10 */ /* 0x000fc8000fffe0ff */
[----:B------:R-:W-:-:S04]  /*0cb0*/  VIMNMX R10, PT, PT, R10, R17, !PT ;  /* 0x000000110a0a7248 */ /* 0x000fc80007fe0100 */
[----:B------:R-:W-:-:S13]  /*0cc0*/  ISETP.GE.AND P0, PT, R10, UR7, PT ;  /* 0x000000070a007c0c */ /* 0x000fda000bf06270 */
[----:B------:R-:W0:Y:S01]  /*0cd0*/  @!P0 S2R R15, SR_CgaCtaId ;  /* 0x00000000000f8919 */ /* 0x000e220000008800 */
[----:B------:R-:W-:Y:S01]  /*0ce0*/  @!P0 MOV R10, 0x400 ;  /* 0x00000400000a8802 */ /* 0x000fe20000000f00 */
[----:B------:R-:W-:-:S03]  /*0cf0*/  @!P0 IMAD.IADD R18, R18, 0x1, R17 ;  /* 0x0000000112128824 */ /* 0x000fc600078e0211 */
[----:B0-----:R-:W-:-:S04]  /*0d00*/  @!P0 LEA R15, R15, R10, 0x18 ;  /* 0x0000000a0f0f8211 */ /* 0x001fc800078ec0ff */
[----:B------:R-:W-:-:S05]  /*0d10*/  @!P0 LEA R18, R18, R15, 0x2 ;  /* 0x0000000f12128211 */ /* 0x000fca00078e10ff */
[----:B--2---:R0:W-:Y:S02]  /*0d20*/  @!P0 STS [R18], R11 ;  /* 0x0000000b12008388 */ /* 0x0041e40000000800 */
.L_x_15:
[----:B------:R-:W-:Y:S05]  /*0d30*/  BRA.U !UP0, `(.L_x_16) ;  /* 0xfffffff508807547 */ /* 0x000fea000b83ffff */
.L_x_12:
[----:B------:R-:W2:Y:S01]  /*0d40*/  LDCU UR6, c[0x0][0x39c] ;  /* 0x00007380ff0677ac */ /* 0x000ea20008000800 */
[----:B------:R-:W-:-:S04]  /*0d50*/  UIADD3 UR4, UPT, UPT, UR4, 0x1, URZ ;  /* 0x0000000104047890 */ /* 0x000fc8000fffe0ff */
[----:B--2---:R-:W-:-:S09]  /*0d60*/  UISETP.NE.AND UP0, UPT, UR4, UR6, UPT ;  /* 0x000000060400728c */ /* 0x004fd2000bf05270 */
[----:B------:R-:W-:Y:S05]  /*0d70*/  BRA.U UP0, `(.L_x_17) ;  /* 0xfffffff500547547 */ /* 0x000fea000b83ffff */
.L_x_11:
[----:B------:R-:W2:Y:S01]  /*0d80*/  S2R R5, SR_TID.Z ;  /* 0x0000000000057919 */ /* 0x000ea20000002300 */
[----:B------:R-:W3:Y:S01]  /*0d90*/  LDCU UR4, c[0x0][0x3ac] ;  /* 0x00007580ff0477ac */ /* 0x000ee20008000800 */
[----:B------:R-:W-:Y:S01]  /*0da0*/  VIMNMX R4, PT, PT, R0, R2, !PT ;  /* 0x0000000200047248 */ /* 0x000fe20007fe0100 */
[----:B------:R-:W2:Y:S01]  /*0db0*/  LDCU UR5, c[0x0][0x398] ;  /* 0x00007300ff0577ac */ /* 0x000ea20008000800 */
[----:B------:R-:W-:Y:S02]  /*0dc0*/  BAR.SYNC.DEFER_BLOCKING 0x0 ;  /* 0x0000000000007b1d */ /* 0x000fe40000010000 */
[----:B---3--:R-:W-:-:S04]  /*0dd0*/  ISETP.GE.AND P0, PT, R4, UR4, PT ;  /* 0x0000000404007c0c */ /* 0x008fc8000bf06270 */
[----:B--2---:R-:W-:-:S13]  /*0de0*/  ISETP.GE.OR P0, PT, R5, UR5, P0 ;  /* 0x0000000505007c0c */ /* 0x004fda0008706670 */
[----:B------:R-:W-:Y:S05]  /*0df0*/  @P0 EXIT ;  /* 0x000000000000094d */ /* 0x000fea0003800000 */
[----:B------:R-:W-:Y:S01]  /*0e00*/  UISETP.GE.AND UP0, UPT, UR6, 0x1, UPT ;  /* 0x000000010600788c */ /* 0x000fe2000bf06270 */
[----:B0-----:R-:W-:-:S08]  /*0e10*/  IMAD.MOV.U32 R11, RZ, RZ, RZ ;  /* 0x000000ffff0b7224 */ /* 0x001fd000078e00ff */
[----:B------:R-:W-:Y:S05]  /*0e20*/  BRA.U !UP0, `(.L_x_18) ;  /* 0x0000000908f87547 */ /* 0x000fea000b800000 */
[----:B------:R-:W0:Y:S01]  /*0e30*/  LDC R6, c[0x0][0x3a4] ;  /* 0x0000e900ff067b82 */ /* 0x000e220000000800 */
[----:B------:R-:W2:Y:S01]  /*0e40*/  LDCU UR4, c[0x0][0x3b4] ;  /* 0x00007680ff0477ac */ /* 0x000ea20008000800 */
[----:B------:R-:W3:Y:S01]  /*0e50*/  S2R R12, SR_TID.Y ;  /* 0x00000000000c7919 */ /* 0x000ee20000002200 */
[----:B--2---:R-:W-:Y:S01]  /*0e60*/  IMAD R3, R3, UR4, RZ ;  /* 0x0000000403037c24 */ /* 0x004fe2000f8e02ff */
[----:B0-----:R-:W-:-:S13]  /*0e70*/  ISETP.GE.AND P0, PT, R6, 0x1, PT ;  /* 0x000000010600780c */ /* 0x001fda0003f06270 */
[----:B---3--:R-:W-:Y:S05]  /*0e80*/  @!P0 BRA `(.L_x_18) ;  /* 0x0000000800e08947 */ /* 0x008fea0003800000 */
[----:B------:R-:W0:Y:S01]  /*0e90*/  S2UR UR7, SR_CgaCtaId ;  /* 0x00000000000779c3 */ /* 0x000e220000008800 */
[----:B------:R-:W2:Y:S01]  /*0ea0*/  LDCU.64 UR4, c[0x0][0x388] ;  /* 0x00007100ff0477ac */ /* 0x000ea20008000a00 */
[----:B------:R-:W-:Y:S01]  /*0eb0*/  HFMA2 R11, -RZ, RZ, 0, 0 ;  /* 0x00000000ff0b7431 */ /* 0x000fe200000001ff */
[C---:B------:R-:W-:Y:S01]  /*0ec0*/  LOP3.LUT R13, R6.reuse, 0xf, RZ, 0xc0, !PT ;  /* 0x0000000f060d7812 */ /* 0x040fe200078ec0ff */
[----:B------:R-:W-:Y:S01]  /*0ed0*/  UMOV UR6, 0x400 ;  /* 0x0000040000067882 */ /* 0x000fe20000000000 */
[C---:B------:R-:W-:Y:S02]  /*0ee0*/  LOP3.LUT R16, R6.reuse, 0x7, RZ, 0xc0, !PT ;  /* 0x0000000706107812 */ /* 0x040fe400078ec0ff */
[C---:B------:R-:W-:Y:S02]  /*0ef0*/  LOP3.LUT R4, R6.reuse, 0x7ffffff0, RZ, 0xc0, !PT ;  /* 0x7ffffff006047812 */ /* 0x040fe400078ec0ff */
[----:B------:R-:W-:Y:S01]  /*0f00*/  LOP3.LUT R6, R6, 0x3, RZ, 0xc0, !PT ;  /* 0x0000000306067812 */ /* 0x000fe200078ec0ff */
[----:B0-----:R-:W-:-:S02]  /*0f10*/  ULEA UR6, UR7, UR6, 0x18 ;  /* 0x0000000607067291 */ /* 0x001fc4000f8ec0ff */
[----:B--2---:R-:W-:-:S03]  /*0f20*/  UIADD3 UR7, UP0, UPT, UR4, 0x20, URZ ;  /* 0x0000002004077890 */ /* 0x004fc6000ff1e0ff */
[----:B------:R-:W-:Y:S01]  /*0f30*/  UMOV UR4, URZ ;  /* 0x000000ff00047c82 */ /* 0x000fe20008000000 */
[----:B------:R-:W-:Y:S01]  /*0f40*/  LEA R7, R3, UR6, 0x2 ;  /* 0x0000000603077c11 */ /* 0x000fe2000f8e10ff */
[----:B------:R-:W-:-:S04]  /*0f50*/  UIADD3.X UR8, UPT, UPT, URZ, UR5, URZ, UP0, !UPT ;  /* 0x00000005ff087290 */ /* 0x000fc800087fe4ff */
[----:B------:R-:W-:-:S08]  /*0f60*/  VIADD R7, R7, 0x20 ;  /* 0x0000002007077836 */ /* 0x000fd00000000000 */
.L_x_25:
[----:B------:R-:W0:Y:S01]  /*0f70*/  LDC R8, c[0x0][0x3a4] ;  /* 0x0000e900ff087b82 */ /* 0x000e220000000800 */
[----:B------:R-:W2:Y:S01]  /*0f80*/  LDCU UR6, c[0x0][0x3b4] ;  /* 0x00007680ff0677ac */ /* 0x000ea20008000800 */
[----:B------:R-:W3:Y:S01]  /*0f90*/  LDCU UR5, c[0x0][0x39c] ;  /* 0x00007380ff0577ac */ /* 0x000ee20008000800 */
[----:B--2---:R-:W-:Y:S01]  /*0fa0*/  IMAD R9, R12, UR6, RZ ;  /* 0x000000060c097c24 */ /* 0x004fe2000f8e02ff */
[----:B---3--:R-:W-:Y:S01]  /*0fb0*/  UIMAD UR15, UR14, UR5, UR4 ;  /* 0x000000050e0f72a4 */ /* 0x008fe2000f8e0204 */
[----:B0-----:R-:W-:-:S05]  /*0fc0*/  IADD3 R8, PT, PT, R8, UR11, RZ ;  /* 0x0000000b08087c10 */ /* 0x001fca000fffe0ff */
[----:B------:R-:W-:-:S04]  /*0fd0*/  VIADD R8, R8, 0xffffffff ;  /* 0xffffffff08087836 */ /* 0x000fc80000000000 */
[----:B------:R-:W-:Y:S01]  /*0fe0*/  IMAD R9, R8, UR4, R9 ;  /* 0x0000000408097c24 */ /* 0x000fe2000f8e0209 */
[----:B------:R-:W-:-:S04]  /*0ff0*/  UIADD3 UR4, UPT, UPT, UR4, 0x1, URZ ;  /* 0x0000000104047890 */ /* 0x000fc8000fffe0ff */
[----:B------:R-:W-:-:S03]  /*1000*/  UISETP.NE.AND UP1, UPT, UR4, UR5, UPT ;  /* 0x000000050400728c */ /* 0x000fc6000bf25270 */
[----:B------:R-:W-:-:S08]  /*1010*/  UMOV UR5, URZ ;  /* 0x000000ff00057c82 */ /* 0x000fd00008000000 */
.L_x_24:
[----:B------:R-:W0:Y:S01]  /*1020*/  LDCU UR9, c[0x0][0x3a4] ;  /* 0x00007480ff0977ac */ /* 0x000e220008000800 */
[----:B-1----:R-:W-:Y:S01]  /*1030*/  IADD3 R15, PT, PT, R9, UR5, RZ ;  /* 0x00000005090f7c10 */ /* 0x002fe2000fffe0ff */
[----:B------:R-:W-:-:S04]  /*1040*/  IMAD.MOV.U32 R17, RZ, RZ, RZ ;  /* 0x000000ffff117224 */ /* 0x000fc800078e00ff */
[----:B------:R-:W-:Y:S01]  /*1050*/  IMAD R10, R8, R15, R3 ;  /* 0x0000000f080a7224 */ /* 0x000fe200078e0203 */
[----:B0-----:R-:W-:Y:S02]  /*1060*/  UISETP.GE.U32.AND UP0, UPT, UR9, 0x10, UPT ;  /* 0x000000100900788c */ /* 0x001fe4000bf06070 */
[----:B------:R-:W-:Y:S02]  /*1070*/  UIMAD UR6, UR15, UR9, UR5 ;  /* 0x000000090f0672a4 */ /* 0x000fe4000f8e0205 */
[----:B------:R-:W-:Y:S02]  /*1080*/  UIADD3 UR5, UPT, UPT, UR5, 0x1, URZ ;  /* 0x0000000105057890 */ /* 0x000fe4000fffe0ff */
[----:B------:R-:W-:Y:S02]  /*1090*/  UIMAD UR6, UR6, UR9, URZ ;  /* 0x00000009060672a4 */ /* 0x000fe4000f8e02ff */
[----:B------:R-:W-:Y:S01]  /*10a0*/  UISETP.NE.AND UP2, UPT, UR5, UR9, UPT ;  /* 0x000000090500728c */ /* 0x000fe2000bf45270 */
[----:B------:R-:W-:Y:S10]  /*10b0*/  BRA.U !UP0, `(.L_x_19) ;  /* 0x0000000108f47547 */ /* 0x000ff4000b800000 */
[----:B------:R-:W-:Y:S01]  /*10c0*/  IMAD R14, R8, R15, RZ ;  /* 0x0000000f080e7224 */ /* 0x000fe200078e02ff */
[----:B------:R-:W-:Y:S01]  /*10d0*/  IADD3 R18, PT, PT, -R4, RZ, RZ ;  /* 0x000000ff04127210 */ /* 0x000fe20007ffe1ff */
[----:B------:R-:W-:-:S03]  /*10e0*/  IMAD.U32 R17, RZ, RZ, UR6 ;  /* 0x00000006ff117e24 */ /* 0x000fc6000f8e00ff */
[----:B------:R-:W-:-:S07]  /*10f0*/  LEA R19, R14, R7, 0x2 ;  /* 0x000000070e137211 */ /* 0x000fce00078e10ff */
.L_x_20:
[----:B------:R-:W-:Y:S01]  /*1100*/  MOV R15, UR8 ;  /* 0x00000008000f7c02 */ /* 0x000fe20008000f00 */
[----:B------:R-:W-:Y:S01]  /*1110*/  IMAD.U32 R14, RZ, RZ, UR7 ;  /* 0x00000007ff0e7e24 */ /* 0x000fe2000f8e00ff */
[----:B------:R-:W0:Y:S03]  /*1120*/  LDS R24, [R19+-0x20] ;  /* 0xffffe00013187984 */ /* 0x000e260000000800 */
[----:B------:R-:W-:Y:S01]  /*1130*/  IMAD.WIDE R14, R17, 0x4, R14 ;  /* 0x00000004110e7825 */ /* 0x000fe200078e020e */
[----:B------:R-:W1:Y:S04]  /*1140*/  LDS R26, [R19+-0x1c] ;  /* 0xffffe400131a7984 */ /* 0x000e680000000800 */
[----:B------:R-:W0:Y:S04]  /*1150*/  LDG.E R23, desc[UR12][R14.64+-0x20] ;  /* 0xffffe00c0e177981 */ /* 0x000e28000c1e1900 */
[----:B------:R-:W1:Y:S04]  /*1160*/  LDG.E R25, desc[UR12][R14.64+-0x1c] ;  /* 0xffffe40c0e197981 */ /* 0x000e68000c1e1900 */
[----:B------:R-:W2:Y:S04]  /*1170*/  LDG.E R22, desc[UR12][R14.64+-0x18] ;  /* 0xffffe80c0e167981 */ /* 0x000ea8000c1e1900 */
[----:B------:R-:W3:Y:S04]  /*1180*/  LDG.E R20, desc[UR12][R14.64+-0x14] ;  /* 0xffffec0c0e147981 */ /* 0x000ee8000c1e1900 */
[----:B------:R-:W4:Y:S04]  /*1190*/  LDG.E R21, desc[UR12][R14.64+-0x10] ;  /* 0xfffff00c0e157981 */ /* 0x000f28000c1e1900 */
[----:B------:R-:W-:Y:S04]  /*11a0*/  LDS R28, [R19+-0x8] ;  /* 0xfffff800131c7984 */ /* 0x000fe80000000800 */
[----:B------:R-:W-:Y:S01]  /*11b0*/  LDS R29, [R19+0xc] ;  /* 0x00000c00131d7984 */ /* 0x000fe20000000800 */
[----:B0-----:R-:W-:-:S03]  /*11c0*/  FFMA R23, R24, R23, R11 ;  /* 0x0000001718177223 */ /* 0x001fc6000000000b */
[----:B------:R-:W5:Y:S01]  /*11d0*/  LDG.E R11, desc[UR12][R14.64+-0xc] ;  /* 0xfffff40c0e0b7981 */ /* 0x000f62000c1e1900 */
[----:B-1----:R-:W-:-:S03]  /*11e0*/  FFMA R25, R26, R25, R23 ;  /* 0x000000191a197223 */ /* 0x002fc60000000017 */
[----:B------:R-:W2:Y:S04]  /*11f0*/  LDS R26, [R19+-0x18] ;  /* 0xffffe800131a7984 */ /* 0x000ea80000000800 */
[----:B------:R-:W5:Y:S04]  /*1200*/  LDG.E R24, desc[UR12][R14.64+-0x8] ;  /* 0xfffff80c0e187981 */ /* 0x000f68000c1e1900 */
[----:B------:R-:W5:Y:S01]  /*1210*/  LDG.E R23, desc[UR12][R14.64+-0x4] ;  /* 0xfffffc0c0e177981 */ /* 0x000f62000c1e1900 */
[----:B--2---:R-:W-:-:S03]  /*1220*/  FFMA R25, R26, R22, R25 ;  /* 0x000000161a197223 */ /* 0x004fc60000000019 */
[----:B------:R-:W2:Y:S04]  /*1230*/  LDG.E R22, desc[UR12][R14.64] ;  /* 0x0000000c0e167981 */ /* 0x000ea8000c1e1900 */
[----:B------:R-:W3:Y:S02]  /*1240*/  LDS R26, [R19+-0x14] ;  /* 0xffffec00131a7984 */ /* 0x000ee40000000800 */
[----:B---3--:R-:W-:Y:S02]  /*1250*/  FFMA R20, R26, R20, R25 ;  /* 0x000000141a147223 */ /* 0x008fe40000000019 */
[----:B------:R-:W4:Y:S02]  /*1260*/  LDS R25, [R19+-0x10] ;  /* 0xfffff00013197984 */ /* 0x000f240000000800 */
[----:B----4-:R-:W-:-:S02]  /*1270*/  FFMA R26, R25, R21, R20 ;  /* 0x00000015191a7223 */ /* 0x010fc40000000014 */
[----:B------:R-:W5:Y:S04]  /*1280*/  LDS R21, [R19+-0xc] ;  /* 0xfffff40013157984 */ /* 0x000f680000000800 */
[----:B------:R-:W3:Y:S04]  /*1290*/  LDG.E R20, desc[UR12][R14.64+0x4] ;  /* 0x0000040c0e147981 */ /* 0x000ee8000c1e1900 */
[----:B------:R-:W0:Y:S01]  /*12a0*/  LDS R25, [R19+-0x4] ;  /* 0xfffffc0013197984 */ /* 0x000e220000000800 */
[----:B-----5:R-:W-:-:S03]  /*12b0*/  FFMA R21, R21, R11, R26 ;  /* 0x0000000b15157223 */ /* 0x020fc6000000001a */
[----:B------:R-:W4:Y:S04]  /*12c0*/  LDG.E R11, desc[UR12][R14.64+0x8] ;  /* 0x0000080c0e0b7981 */ /* 0x000f28000c1e1900 */
[----:B------:R-:W2:Y:S01]  /*12d0*/  LDS R26, [R19] ;  /* 0x00000000131a7984 */ /* 0x000ea20000000800 */
[----:B------:R-:W-:-:S03]  /*12e0*/  FFMA R24, R28, R24, R21 ;  /* 0x000000181c187223 */ /* 0x000fc60000000015 */
[----:B------:R-:W5:Y:S01]  /*12f0*/  LDG.E R21, desc[UR12][R14.64+0xc] ;  /* 0x00000c0c0e157981 */ /* 0x000f62000c1e1900 */
[----:B0-----:R-:W-:-:S03]  /*1300*/  FFMA R25, R25, R23, R24 ;  /* 0x0000001719197223 */ /* 0x001fc60000000018 */
[----:B------:R-:W5:Y:S04]  /*1310*/  LDG.E R23, desc[UR12][R14.64+0x10] ;  /* 0x0000100c0e177981 */ /* 0x000f68000c1e1900 */
[----:B------:R-:W5:Y:S04]  /*1320*/  LDG.E R24, desc[UR12][R14.64+0x14] ;  /* 0x0000140c0e187981 */ /* 0x000f68000c1e1900 */
[----:B------:R-:W-:Y:S01]  /*1330*/  LDS R28, [R19+0x18] ;  /* 0x00001800131c7984 */ /* 0x000fe20000000800 */
[----:B--2---:R-:W-:-:S03]  /*1340*/  FFMA R27, R26, R22, R25 ;  /* 0x000000161a1b7223 */ /* 0x004fc60000000019 */
[----:B------:R-:W2:Y:S04]  /*1350*/  LDG.E R22, desc[UR12][R14.64+0x18] ;  /* 0x0000180c0e167981 */ /* 0x000ea8000c1e1900 */
[----:B------:R-:W2:Y:S01]  /*1360*/  LDG.E R25, desc[UR12][R14.64+0x1c] ;  /* 0x00001c0c0e197981 */ /* 0x000ea2000c1e1900 */
[----:B------:R-:W-:Y:S02]  /*1370*/  VIADD R18, R18, 0x10 ;  /* 0x0000001012127836 */ /* 0x000fe40000000000 */
[----:B------:R-:W-:Y:S01]  /*1380*/  VIADD R17, R17, 0x10 ;  /* 0x0000001011117836 */ /* 0x000fe20000000000 */
[----:B------:R-:W3:Y:S02]  /*1390*/  LDS R26, [R19+0x4] ;  /* 0x00000400131a7984 */ /* 0x000ee40000000800 */
[----:B------:R-:W-:Y:S01]  /*13a0*/  ISETP.NE.AND P0, PT, R18, RZ, PT ;  /* 0x000000ff1200720c */ /* 0x000fe20003f05270 */
[----:B---3--:R-:W-:-:S02]  /*13b0*/  FFMA R20, R26, R20, R27 ;  /* 0x000000141a147223 */ /* 0x008fc4000000001b */
[----:B------:R-:W4:Y:S04]  /*13c0*/  LDS R27, [R19+0x8] ;  /* 0x00000800131b7984 */ /* 0x000f280000000800 */
[----:B------:R-:W-:Y:S01]  /*13d0*/  LDS R26, [R19+0x14] ;  /* 0x00001400131a7984 */ /* 0x000fe20000000800 */
[----:B----4-:R-:W-:-:S03]  /*13e0*/  FFMA R20, R27, R11, R20 ;  /* 0x0000000b1b147223 */ /* 0x010fc60000000014 */
[----:B------:R-:W0:Y:S01]  /*13f0*/  LDS R11, [R19+0x10] ;  /* 0x00001000130b7984 */ /* 0x000e220000000800 */
[----:B-----5:R-:W-:-:S03]  /*1400*/  FFMA R20, R29, R21, R20 ;  /* 0x000000151d147223 */ /* 0x020fc60000000014 */
[----:B------:R1:W3:Y:S02]  /*1410*/  LDS R21, [R19+0x1c] ;  /* 0x00001c0013157984 */ /* 0x0002e40000000800 */
[----:B-1----:R-:W-:Y:S01]  /*1420*/  IADD3 R19, PT, PT, R19, 0x40, RZ ;  /* 0x0000004013137810 */ /* 0x002fe20007ffe0ff */
[----:B0-----:R-:W-:-:S04]  /*1430*/  FFMA R11, R11, R23, R20 ;  /* 0x000000170b0b7223 */ /* 0x001fc80000000014 */
[----:B------:R-:W-:-:S04]  /*1440*/  FFMA R11, R26, R24, R11 ;  /* 0x000000181a0b7223 */ /* 0x000fc8000000000b */
[----:B--2---:R-:W-:-:S04]  /*1450*/  FFMA R22, R28, R22, R11 ;  /* 0x000000161c167223 */ /* 0x004fc8000000000b */
[----:B---3--:R-:W-:Y:S01]  /*1460*/  FFMA R11, R21, R25, R22 ;  /* 0x00000019150b7223 */ /* 0x008fe20000000016 */
[----:B------:R-:W-:Y:S06]  /*1470*/  @P0 BRA `(.L_x_20) ;  /* 0xfffffffc00200947 */ /* 0x000fec000383ffff */
[----:B------:R-:W-:-:S07]  /*1480*/  MOV R17, R4 ;  /* 0x0000000400117202 */ /* 0x000fce0000000f00 */
.L_x_19:
[----:B------:R-:W-:-:S13]  /*1490*/  ISETP.NE.AND P0, PT, R13, RZ, PT ;  /* 0x000000ff0d00720c */ /* 0x000fda0003f05270 */
[----:B------:R-:W-:Y:S05]  /*14a0*/  @!P0 BRA `(.L_x_21) ;  /* 0x0000000400508947 */ /* 0x000fea0003800000 */
[----:B------:R-:W-:Y:S01]  /*14b0*/  VIADD R14, R13, 0xffffffff ;  /* 0xffffffff0d0e7836 */ /* 0x000fe20000000000 */
[----:B------:R-:W-:-:S04]  /*14c0*/  ISETP.NE.AND P1, PT, R16, RZ, PT ;  /* 0x000000ff1000720c */ /* 0x000fc80003f25270 */
[----:B------:R-:W-:-:S13]  /*14d0*/  ISETP.GE.U32.AND P0, PT, R14, 0x7, PT ;  /* 0x000000070e00780c */ /* 0x000fda0003f06070 */
[----:B------:R-:W-:Y:S05]  /*14e0*/  @!P0 BRA `(.L_x_22) ;  /* 0x0000000000848947 */ /* 0x000fea0003800000 */
[----:B------:R-:W0:Y:S01]  /*14f0*/  LDC.64 R14, c[0x0][0x388] ;  /* 0x0000e200ff0e7b82 */ /* 0x000e220000000a00 */
[----:B------:R-:W-:-:S05]  /*1500*/  IADD3 R19, PT, PT, R17, UR6, RZ ;  /* 0x0000000611137c10 */ /* 0x000fca000fffe0ff */
[----:B0-----:R-:W-:-:S05]  /*1510*/  IMAD.WIDE R14, R19, 0x4, R14 ;  /* 0x00000004130e7825 */ /* 0x001fca00078e020e */
[----:B------:R-:W2:Y:S04]  /*1520*/  LDG.E R27, desc[UR12][R14.64] ;  /* 0x0000000c0e1b7981 */ /* 0x000ea8000c1e1900 */
[----:B------:R-:W3:Y:S04]  /*1530*/  LDG.E R23, desc[UR12][R14.64+0x4] ;  /* 0x0000040c0e177981 */ /* 0x000ee8000c1e1900 */
[----:B------:R-:W4:Y:S04]  /*1540*/  LDG.E R18, desc[UR12][R14.64+0x8] ;  /* 0x0000080c0e127981 */ /* 0x000f28000c1e1900 */
[----:B------:R-:W5:Y:S04]  /*1550*/  LDG.E R20, desc[UR12][R14.64+0xc] ;  /* 0x00000c0c0e147981 */ /* 0x000f68000c1e1900 */
[----:B------:R-:W5:Y:S04]  /*1560*/  LDG.E R22, desc[UR12][R14.64+0x10] ;  /* 0x0000100c0e167981 */ /* 0x000f68000c1e1900 */
[----:B------:R-:W5:Y:S04]  /*1570*/  LDG.E R21, desc[UR12][R14.64+0x14] ;  /* 0x0000140c0e157981 */ /* 0x000f68000c1e1900 */
[----:B------:R-:W5:Y:S04]  /*1580*/  LDG.E R19, desc[UR12][R14.64+0x18] ;  /* 0x0000180c0e137981 */ /* 0x000f68000c1e1900 */
[----:B------:R0:W5:Y:S01]  /*1590*/  LDG.E R24, desc[UR12][R14.64+0x1c] ;  /* 0x00001c0c0e187981 */ /* 0x000162000c1e1900 */
[----:B------:R-:W1:Y:S01]  /*15a0*/  S2UR UR10, SR_CgaCtaId ;  /* 0x00000000000a79c3 */ /* 0x000e620000008800 */
[----:B------:R-:W-:Y:S01]  /*15b0*/  UMOV UR9, 0x400 ;  /* 0x0000040000097882 */ /* 0x000fe20000000000 */
[----:B------:R-:W-:Y:S01]  /*15c0*/  IMAD.IADD R25, R10, 0x1, R17 ;  /* 0x000000010a197824 */ /* 0x000fe200078e0211 */
[----:B------:R-:W-:Y:S01]  /*15d0*/  IADD3 R17, PT, PT, R17, 0x8, RZ ;  /* 0x0000000811117810 */ /* 0x000fe20007ffe0ff */
[----:B-1----:R-:W-:-:S06]  /*15e0*/  ULEA UR9, UR10, UR9, 0x18 ;  /* 0x000000090a097291 */ /* 0x002fcc000f8ec0ff */
[----:B------:R-:W-:-:S05]  /*15f0*/  LEA R25, R25, UR9, 0x2 ;  /* 0x0000000919197c11 */ /* 0x000fca000f8e10ff */
[----:B------:R-:W2:Y:S04]  /*1600*/  LDS R26, [R25] ;  /* 0x00000000191a7984 */ /* 0x000ea80000000800 */
[----:B------:R-:W-:Y:S04]  /*1610*/  LDS R28, [R25+0x8] ;  /* 0x00000800191c7984 */ /* 0x000fe80000000800 */
[----:B0-----:R-:W-:Y:S04]  /*1620*/  LDS R14, [R25+0xc] ;  /* 0x00000c00190e7984 */ /* 0x001fe80000000800 */
[----:B------:R-:W-:Y:S01]  /*1630*/  LDS R15, [R25+0x14] ;  /* 0x00001400190f7984 */ /* 0x000fe20000000800 */
[----:B--2---:R-:W-:-:S03]  /*1640*/  FFMA R26, R26, R27, R11 ;  /* 0x0000001b1a1a7223 */ /* 0x004fc6000000000b */
[----:B------:R-:W3:Y:S04]  /*1650*/  LDS R11, [R25+0x4] ;  /* 0x00000400190b7984 */ /* 0x000ee80000000800 */
[----:B------:R-:W-:Y:S01]  /*1660*/  LDS R27, [R25+0x18] ;  /* 0x00001800191b7984 */ /* 0x000fe20000000800 */
[----:B---3--:R-:W-:-:S03]  /*1670*/  FFMA R23, R11, R23, R26 ;  /* 0x000000170b177223 */ /* 0x008fc6000000001a */
[----:B------:R-:W0:Y:S01]  /*1680*/  LDS R11, [R25+0x10] ;  /* 0x00001000190b7984 */ /* 0x000e220000000800 */
[----:B----4-:R-:W-:-:S03]  /*1690*/  FFMA R23, R28, R18, R23 ;  /* 0x000000121c177223 */ /* 0x010fc60000000017 */
[----:B------:R-:W1:Y:S01]  /*16a0*/  LDS R18, [R25+0x1c] ;  /* 0x00001c0019127984 */ /* 0x000e620000000800 */
[----:B-----5:R-:W-:-:S04]  /*16b0*/  FFMA R14, R14, R20, R23 ;  /* 0x000000140e0e7223 */ /* 0x020fc80000000017 */
[----:B0-----:R-:W-:-:S04]  /*16c0*/  FFMA R14, R11, R22, R14 ;  /* 0x000000160b0e7223 */ /* 0x001fc8000000000e */
[----:B------:R-:W-:-:S04]  /*16d0*/  FFMA R14, R15, R21, R14 ;  /* 0x000000150f0e7223 */ /* 0x000fc8000000000e */
[----:B------:R-:W-:-:S04]  /*16e0*/  FFMA R19, R27, R19, R14 ;  /* 0x000000131b137223 */ /* 0x000fc8000000000e */
[----:B-1----:R-:W-:-:S07]  /*16f0*/  FFMA R11, R18, R24, R19 ;  /* 0x00000018120b7223 */ /* 0x002fce0000000013 */
.L_x_22:
        /* <DEDUP_REMOVED lines=11> */
[----:B------:R-:W5:Y:S01]  /*17b0*/  LDG.E R25, desc[UR12][R14.64+0xc] ;  /* 0x00000c0c0e197981 */ /* 0x000f62000c1e1900 */
[----:B------:R-:W0:Y:S01]  /*17c0*/  S2UR UR10, SR_CgaCtaId ;  /* 0x00000000000a79c3 */ /* 0x000e220000008800 */
[----:B------:R-:W-:Y:S01]  /*17d0*/  UMOV UR9, 0x400 ;  /* 0x0000040000097882 */ /* 0x000fe20000000000 */
[----:B------:R-:W-:Y:S01]  /*17e0*/  IMAD.IADD R18, R10, 0x1, R17 ;  /* 0x000000010a127824 */ /* 0x000fe200078e0211 */
[----:B------:R-:W-:Y:S01]  /*17f0*/  IADD3 R17, PT, PT, R17, 0x4, RZ ;  /* 0x0000000411117810 */ /* 0x000fe20007ffe0ff */
[----:B0-----:R-:W-:-:S06]  /*1800*/  ULEA UR9, UR10, UR9, 0x18 ;  /* 0x000000090a097291 */ /* 0x001fcc000f8ec0ff */
[----:B------:R-:W-:-:S05]  /*1810*/  LEA R18, R18, UR9, 0x2 ;  /* 0x0000000912127c11 */ /* 0x000fca000f8e10ff */
[----:B------:R-:W2:Y:S04]  /*1820*/  LDS R20, [R18] ;  /* 0x0000000012147984 */ /* 0x000ea80000000800 */
[----:B------:R-:W3:Y:S04]  /*1830*/  LDS R22, [R18+0x4] ;  /* 0x0000040012167984 */ /* 0x000ee80000000800 */
[----:B------:R-:W4:Y:S04]  /*1840*/  LDS R24, [R18+0x8] ;  /* 0x0000080012187984 */ /* 0x000f280000000800 */
[----:B------:R-:W5:Y:S01]  /*1850*/  LDS R26, [R18+0xc] ;  /* 0x00000c00121a7984 */ /* 0x000f620000000800 */
[----:B--2---:R-:W-:-:S04]  /*1860*/  FFMA R19, R20, R19, R11 ;  /* 0x0000001314137223 */ /* 0x004fc8000000000b */
[----:B---3--:R-:W-:-:S04]  /*1870*/  FFMA R19, R22, R21, R19 ;  /* 0x0000001516137223 */ /* 0x008fc80000000013 */
[----:B----4-:R-:W-:-:S04]  /*1880*/  FFMA R19, R24, R23, R19 ;  /* 0x0000001718137223 */ /* 0x010fc80000000013 */
[----:B-----5:R-:W-:-:S07]  /*1890*/  FFMA R11, R26, R25, R19 ;  /* 0x000000191a0b7223 */ /* 0x020fce0000000013 */
.L_x_23:
[----:B------:R-:W-:Y:S05]  /*18a0*/  @!P1 BRA `(.L_x_21) ;  /* 0x0000000000509947 */ /* 0x000fea0003800000 */
[----:B------:R-:W0:Y:S01]  /*18b0*/  LDC.64 R14, c[0x0][0x388] ;  /* 0x0000e200ff0e7b82 */ /* 0x000e220000000a00 */
[----:B------:R-:W-:-:S04]  /*18c0*/  VIADD R19, R17, UR6 ;  /* 0x0000000611137c36 */ /* 0x000fc80008000000 */
[----:B0-----:R-:W-:-:S05]  /*18d0*/  IMAD.WIDE R14, R19, 0x4, R14 ;  /* 0x00000004130e7825 */ /* 0x001fca00078e020e */
[----:B------:R-:W2:Y:S01]  /*18e0*/  LDG.E R18, desc[UR12][R14.64] ;  /* 0x0000000c0e127981 */ /* 0x000ea2000c1e1900 */
[----:B------:R-:W0:Y:S01]  /*18f0*/  S2UR UR9, SR_CgaCtaId ;  /* 0x00000000000979c3 */ /* 0x000e220000008800 */
[----:B------:R-:W-:Y:S01]  /*1900*/  UMOV UR6, 0x400 ;  /* 0x0000040000067882 */ /* 0x000fe20000000000 */
[----:B------:R-:W-:Y:S02]  /*1910*/  IADD3 R10, PT, PT, R10, R17, RZ ;  /* 0x000000110a0a7210 */ /* 0x000fe40007ffe0ff */
[----:B------:R-:W-:Y:S01]  /*1920*/  ISETP.NE.AND P0, PT, R6, 0x1, PT ;  /* 0x000000010600780c */ /* 0x000fe20003f05270 */
[----:B0-----:R-:W-:-:S06]  /*1930*/  ULEA UR6, UR9, UR6, 0x18 ;  /* 0x0000000609067291 */ /* 0x001fcc000f8ec0ff */
[----:B------:R-:W-:-:S05]  /*1940*/  LEA R20, R10, UR6, 0x2 ;  /* 0x000000060a147c11 */ /* 0x000fca000f8e10ff */
[----:B------:R-:W2:Y:S02]  /*1950*/  LDS R10, [R20] ;  /* 0x00000000140a7984 */ /* 0x000ea40000000800 */
[----:B--2---:R-:W-:Y:S01]  /*1960*/  FFMA R11, R10, R18, R11 ;  /* 0x000000120a0b7223 */ /* 0x004fe2000000000b */
[----:B------:R-:W-:Y:S06]  /*1970*/  @!P0 BRA `(.L_x_21) ;  /* 0x00000000001c8947 */ /* 0x000fec0003800000 */
[----:B------:R-:W-:Y:S01]  /*1980*/  ISETP.NE.AND P0, PT, R6, 0x2, PT ;  /* 0x000000020600780c */ /* 0x000fe20003f05270 */
[----:B------:R-:W2:Y:S04]  /*1990*/  LDG.E R17, desc[UR12][R14.64+0x4] ;  /* 0x0000040c0e117981 */ /* 0x000ea8000c1e1900 */
[----:B------:R-:W2:Y:S08]  /*19a0*/  LDS R10, [R20+0x4] ;  /* 0x00000400140a7984 */ /* 0x000eb00000000800 */
[----:B------:R-:W3:Y:S04]  /*19b0*/  @P0 LDG.E R19, desc[UR12][R14.64+0x8] ;  /* 0x0000080c0e130981 */ /* 0x000ee8000c1e1900 */
[----:B------:R-:W3:Y:S01]  /*19c0*/  @P0 LDS R18, [R20+0x8] ;  /* 0x0000080014120984 */ /* 0x000ee20000000800 */
[----:B--2---:R-:W-:-:S04]  /*19d0*/  FFMA R11, R10, R17, R11 ;  /* 0x000000110a0b7223 */ /* 0x004fc8000000000b */
[----:B---3--:R-:W-:-:S07]  /*19e0*/  @P0 FFMA R11, R18, R19, R11 ;  /* 0x00000013120b0223 */ /* 0x008fce000000000b */
.L_x_21:
[----:B------:R-:W-:Y:S05]  /*19f0*/  BRA.U UP2, `(.L_x_24) ;  /* 0xfffffff502887547 */ /* 0x000fea000b83ffff */
[----:B------:R-:W-:Y:S05]  /*1a00*/  BRA.U UP1, `(.L_x_25) ;  /* 0xfffffff501587547 */ /* 0x000fea000b83ffff */
.L_x_18:
[----:B------:R-:W0:Y:S08]  /*1a10*/  LDC.64 R8, c[0x0][0x3a8] ;  /* 0x0000ea00ff087b82 */ /* 0x000e300000000a00 */
[----:B------:R-:W2:Y:S01]  /*1a20*/  LDC.64 R6, c[0x0][0x390] ;  /* 0x0000e400ff067b82 */ /* 0x000ea20000000a00 */
[----:B0-----:R-:W-:-:S04]  /*1a30*/  IMAD R5, R5, R8, UR14 ;  /* 0x0000000e05057e24 */ /* 0x001fc8000f8e0208 */
[----:B------:R-:W-:-:S04]  /*1a40*/  IMAD R5, R5, R9, R2 ;  /* 0x0000000905057224 */ /* 0x000fc800078e0202 */
[----:B------:R-:W-:-:S04]  /*1a50*/  IMAD R3, R5, R9, R0 ;  /* 0x0000000905037224 */ /* 0x000fc800078e0200 */
[----:B--2---:R-:W-:-:S05]  /*1a60*/  IMAD.WIDE R2, R3, 0x4, R6 ;  /* 0x0000000403027825 */ /* 0x004fca00078e0206 */
[----:B------:R-:W-:Y:S01]  /*1a70*/  STG.E desc[UR12][R2.64], R11 ;  /* 0x0000000b02007986 */ /* 0x000fe2000c10190c */
[----:B------:R-:W-:Y:S05]  /*1a80*/  EXIT ;  /* 0x000000000000794d */ /* 0x000fea0003800000 */
.L_x_26:
        /* <DEDUP_REMOVED lines=15> */
.L_x_39:


//--------------------- .text._Z23convolutionDirectKernelPfS_S_iiiiiiii --------------------------
	.section	.text._Z23convolutionDirectKernelPfS_S_iiiiiiii,"ax",@progbits
	.align	128
        .global         _Z23convolutionDirectKernelPfS_S_iiiiiiii
        .type           _Z23convolutionDirectKernelPfS_S_iiiiiiii,@function
        .size           _Z23convolutionDirectKernelPfS_S_iiiiiiii,(.L_x_40 - _Z23convolutionDirectKernelPfS_S_iiiiiiii)
        .other          _Z23convolutionDirectKernelPfS_S_iiiiiiii,@"STO_CUDA_ENTRY STV_DEFAULT"
_Z23convolutionDirectKernelPfS_S_iiiiiiii:
.text._Z23convolutionDirectKernelPfS_S_iiiiiiii:
[----:B------:R-:W-:Y:S01]  /*0000*/  LDC R1, c[0x0][0x37c] ;  /* 0x0000df00ff017b82 */ /* 0x000fe20000000800 */
[----:B------:R-:W0:Y:S07]  /*0010*/  S2R R3, SR_TID.X ;  /* 0x0000000000037919 */ /* 0x000e2e0000002100 */
[----:B------:R-:W0:Y:S01]  /*0020*/  S2UR UR4, SR_CTAID.X ;  /* 0x00000000000479c3 */ /* 0x000e220000002500 */
[----:B------:R-:W1:Y:S01]  /*0030*/  S2R R5, SR_TID.Y ;  /* 0x0000000000057919 */ /* 0x000e620000002200 */
[----:B------:R-:W2:Y:S06]  /*0040*/  S2R R11, SR_TID.Z ;  /* 0x00000000000b7919 */ /* 0x000eac0000002300 */
[----:B------:R-:W0:Y:S08]  /*0050*/  LDC R10, c[0x0][0x360] ;  /* 0x0000d800ff0a7b82 */ /* 0x000e300000000800 */
[----:B------:R-:W1:Y:S08]  /*0060*/  S2UR UR5, SR_CTAID.Y ;  /* 0x00000000000579c3 */ /* 0x000e700000002600 */
[----:B------:R-:W1:Y:S08]  /*0070*/  LDC R12, c[0x0][0x364] ;  /* 0x0000d900ff0c7b82 */ /* 0x000e700000000800 */
[----:B------:R-:W3:Y:S01]  /*0080*/  LDC.64 R6, c[0x0][0x3a8] ;  /* 0x0000ea00ff067b82 */ /* 0x000ee20000000a00 */
[----:B0-----:R-:W-:Y:S01]  /*0090*/  IMAD R10, R10, UR4, R3 ;  /* 0x000000040a0a7c24 */ /* 0x001fe2000f8e0203 */
[----:B------:R-:W2:Y:S06]  /*00a0*/  LDCU UR4, c[0x0][0x398] ;  /* 0x00007300ff0477ac */ /* 0x000eac0008000800 */
[----:B------:R-:W0:Y:S01]  /*00b0*/  S2UR UR9, SR_CTAID.Z ;  /* 0x00000000000979c3 */ /* 0x000e220000002700 */
[----:B-1----:R-:W-:-:S05]  /*00c0*/  IMAD R12, R12, UR5, R5 ;  /* 0x000000050c0c7c24 */ /* 0x002fca000f8e0205 */
[----:B------:R-:W-:-:S04]  /*00d0*/  VIMNMX R0, PT, PT, R10, R12, !PT ;  /* 0x0000000c0a007248 */ /* 0x000fc80007fe0100 */
[----:B---3--:R-:W-:-:S04]  /*00e0*/  ISETP.GE.AND P0, PT, R0, R7, PT ;  /* 0x000000070000720c */ /* 0x008fc80003f06270 */
[----:B0-----:R-:W-:-:S04]  /*00f0*/  ISETP.LE.OR P0, PT, R6, UR9, P0 ;  /* 0x0000000906007c0c */ /* 0x001fc80008703670 */
[----:B--2---:R-:W-:-:S13]  /*0100*/  ISETP.GE.OR P0, PT, R11, UR4, P0 ;  /* 0x000000040b007c0c */ /* 0x004fda0008706670 */
[----:B------:R-:W-:Y:S05]  /*0110*/  @P0 EXIT ;  /* 0x000000000000094d */ /* 0x000fea0003800000 */
[----:B------:R-:W0:Y:S01]  /*0120*/  LDCU UR4, c[0x0][0x39c] ;  /* 0x00007380ff0477ac */ /* 0x000e220008000800 */
[----:B------:R-:W-:Y:S01]  /*0130*/  IMAD.MOV.U32 R0, RZ, RZ, RZ ;  /* 0x000000ffff007224 */ /* 0x000fe200078e00ff */
[----:B------:R-:W1:Y:S01]  /*0140*/  LDCU.64 UR10, c[0x0][0x358] ;  /* 0x00006b00ff0a77ac */ /* 0x000e620008000a00 */
[----:B0-----:R-:W-:-:S09]  /*0150*/  UISETP.GE.AND UP0, UPT, UR4, 0x1, UPT ;  /* 0x000000010400788c */ /* 0x001fd2000bf06270 */
[----:B-1----:R-:W-:Y:S05]  /*0160*/  BRA.U !UP0, `(.L_x_27) ;  /* 0x0000000908f87547 */ /* 0x002fea000b800000 */
[----:B------:R-:W0:Y:S01]  /*0170*/  LDCU UR6, c[0x0][0x3a4] ;  /* 0x00007480ff0677ac */ /* 0x000e220008000800 */
[----:B------:R-:W1:Y:S01]  /*0180*/  LDC.64 R2, c[0x0][0x3b0] ;  /* 0x0000ec00ff027b82 */ /* 0x000e620000000a00 */
[----:B0-----:R-:W-:Y:S01]  /*0190*/  UISETP.GE.AND UP0, UPT, UR6, 0x1, UPT ;  /* 0x000000010600788c */ /* 0x001fe2000bf06270 */
[-CC-:B-1----:R-:W-:Y:S02]  /*01a0*/  IMAD R17, R10, R3.reuse, -R2.reuse ;  /* 0x000000030a117224 */ /* 0x182fe400078e0a02 */
[----:B------:R-:W-:-:S06]  /*01b0*/  IMAD R13, R12, R3, -R2 ;  /* 0x000000030c0d7224 */ /* 0x000fcc00078e0a02 */
[----:B------:R-:W-:Y:S05]  /*01c0*/  BRA.U !UP0, `(.L_x_27) ;  /* 0x0000000908e07547 */ /* 0x000fea000b800000 */
[----:B------:R-:W-:Y:S01]  /*01d0*/  IMAD.MOV.U32 R0, RZ, RZ, RZ ;  /* 0x000000ffff007224 */ /* 0x000fe200078e00ff */
[----:B------:R-:W-:Y:S01]  /*01e0*/  ULOP3.LUT UR7, UR6, 0x7, URZ, 0xc0, !UPT ;  /* 0x0000000706077892 */ /* 0x000fe2000f8ec0ff */
[----:B------:R-:W-:Y:S01]  /*01f0*/  IMAD.MOV.U32 R14, RZ, RZ, RZ ;  /* 0x000000ffff0e7224 */ /* 0x000fe200078e00ff */
[----:B------:R-:W-:-:S12]  /*0200*/  ULOP3.LUT UR6, UR6, 0x7ffffff8, URZ, 0xc0, !UPT ;  /* 0x7ffffff806067892 */ /* 0x000fd8000f8ec0ff */
.L_x_35:
[----:B------:R-:W-:-:S05]  /*0210*/  UMOV UR4, URZ ;  /* 0x000000ff00047c82 */ /* 0x000fca0008000000 */
.L_x_34:
[----:B------:R-:W0:Y:S01]  /*0220*/  LDCU.64 UR12, c[0x0][0x3a0] ;  /* 0x00007400ff0c77ac */ /* 0x000e220008000a00 */
[----:B------:R-:W1:Y:S01]  /*0230*/  LDC R5, c[0x0][0x39c] ;  /* 0x0000e700ff057b82 */ /* 0x000e620000000800 */
[----:B------:R-:W-:Y:S01]  /*0240*/  VIADD R15, R13, UR4 ;  /* 0x000000040d0f7c36 */ /* 0x000fe20008000000 */
[----:B------:R-:W-:Y:S01]  /*0250*/  UMOV UR5, URZ ;  /* 0x000000ff00057c82 */ /* 0x000fe20008000000 */
[----:B0-----:R-:W-:Y:S01]  /*0260*/  MOV R3, UR13 ;  /* 0x0000000d00037c02 */ /* 0x001fe20008000f00 */
[----:B------:R-:W-:-:S03]  /*0270*/  IMAD.U32 R2, RZ, RZ, UR12 ;  /* 0x0000000cff027e24 */ /* 0x000fc6000f8e00ff */
[----:B------:R-:W-:Y:S02]  /*0280*/  ISETP.GE.U32.AND P1, PT, R3, 0x8, PT ;  /* 0x000000080300780c */ /* 0x000fe40003f26070 */
[-C--:B------:R-:W-:Y:S01]  /*0290*/  ISETP.GE.AND P0, PT, R15, R2.reuse, PT ;  /* 0x000000020f00720c */ /* 0x080fe20003f06270 */
[--C-:B-1----:R-:W-:Y:S02]  /*02a0*/  IMAD R16, R5, UR9, R14.reuse ;  /* 0x0000000905107c24 */ /* 0x102fe4000f8e020e */
[----:B------:R-:W-:Y:S01]  /*02b0*/  IMAD R4, R11, R5, R14 ;  /* 0x000000050b047224 */ /* 0x000fe200078e020e */
[----:B------:R-:W-:Y:S01]  /*02c0*/  ISETP.GT.AND P0, PT, R15, -0x1, !P0 ;  /* 0xffffffff0f00780c */ /* 0x000fe20004704270 */
[----:B------:R-:W-:Y:S01]  /*02d0*/  IMAD R16, R16, R3, UR4 ;  /* 0x0000000410107e24 */ /* 0x000fe2000f8e0203 */
[----:B------:R-:W-:Y:S01]  /*02e0*/  UIADD3 UR4, UPT, UPT, UR4, 0x1, URZ ;  /* 0x0000000104047890 */ /* 0x000fe2000fffe0ff */
[----:B------:R-:W-:-:S05]  /*02f0*/  IMAD R15, R4, R2, R15 ;  /* 0x00000002040f7224 */ /* 0x000fca00078e020f */
[----:B------:R-:W-:Y:S01]  /*0300*/  ISETP.NE.AND P6, PT, R3, UR4, PT ;  /* 0x0000000403007c0c */ /* 0x000fe2000bfc5270 */
[----:B------:R-:W-:-:S12]  /*0310*/  @!P1 BRA `(.L_x_28) ;  /* 0x0000000400109947 */ /* 0x000fd80003800000 */
[----:B------:R-:W-:-:S05]  /*0320*/  UMOV UR5, URZ ;  /* 0x000000ff00057c82 */ /* 0x000fca0008000000 */
.L_x_29:
[----:B------:R-:W0:Y:S01]  /*0330*/  LDC.64 R2, c[0x0][0x3a0] ;  /* 0x0000e800ff027b82 */ /* 0x000e220000000a00 */
[----:B------:R-:W-:-:S05]  /*0340*/  IADD3 R9, PT, PT, R17, UR5, RZ ;  /* 0x0000000511097c10 */ /* 0x000fca000fffe0ff */
[C---:B------:R-:W-:Y:S02]  /*0350*/  VIADD R19, R9.reuse, 0x1 ;  /* 0x0000000109137836 */ /* 0x040fe40000000000 */
[----:B------:R-:W1:Y:S01]  /*0360*/  LDC.64 R6, c[0x0][0x380] ;  /* 0x0000e000ff067b82 */ /* 0x000e620000000a00 */
[----:B------:R-:W-:-:S07]  /*0370*/  VIADD R23, R9, 0x2 ;  /* 0x0000000209177836 */ /* 0x000fce0000000000 */
[----:B------:R-:W2:Y:S01]  /*0380*/  LDC.64 R4, c[0x0][0x388] ;  /* 0x0000e200ff047b82 */ /* 0x000ea20000000a00 */
[-C--:B0-----:R-:W-:Y:S01]  /*0390*/  ISETP.GE.AND P2, PT, R9, R2.reuse, PT ;  /* 0x000000020900720c */ /* 0x081fe20003f46270 */
[----:B------:R-:W-:Y:S01]  /*03a0*/  IMAD R21, R16, R3, UR5 ;  /* 0x0000000510157e24 */ /* 0x000fe2000f8e0203 */
[-C--:B------:R-:W-:Y:S02]  /*03b0*/  ISETP.GE.AND P1, PT, R19, R2.reuse, PT ;  /* 0x000000021300720c */ /* 0x080fe40003f26270 */
[----:B------:R-:W-:Y:S02]  /*03c0*/  ISETP.GT.AND P2, PT, R9, -0x1, !P2 ;  /* 0xffffffff0900780c */ /* 0x000fe40005744270 */
[----:B------:R-:W-:Y:S01]  /*03d0*/  ISETP.GT.AND P1, PT, R19, -0x1, !P1 ;  /* 0xffffffff1300780c */ /* 0x000fe20004f24270 */
[-C--:B------:R-:W-:Y:S01]  /*03e0*/  IMAD R19, R15, R2.reuse, R9 ;  /* 0x000000020f137224 */ /* 0x080fe200078e0209 */
[----:B------:R-:W-:Y:S02]  /*03f0*/  PLOP3.LUT P2, PT, P2, P0, PT, 0x80, 0x8 ;  /* 0x000000000008781c */ /* 0x000fe40001741070 */
[----:B------:R-:W-:Y:S01]  /*0400*/  ISETP.GE.AND P4, PT, R23, R2, PT ;  /* 0x000000021700720c */ /* 0x000fe20003f86270 */
[----:B-1----:R-:W-:Y:S01]  /*0410*/  IMAD.WIDE R6, R19, 0x4, R6 ;  /* 0x0000000413067825 */ /* 0x002fe200078e0206 */
[----:B------:R-:W-:-:S02]  /*0420*/  PLOP3.LUT P1, PT, P1, P0, PT, 0x80, 0x8 ;  /* 0x000000000008781c */ /* 0x000fc40000f21070 */
[----:B------:R-:W-:Y:S01]  /*0430*/  ISETP.GT.AND P4, PT, R23, -0x1, !P4 ;  /* 0xffffffff1700780c */ /* 0x000fe20006784270 */
[----:B--2---:R-:W-:-:S03]  /*0440*/  IMAD.WIDE R4, R21, 0x4, R4 ;  /* 0x0000000415047825 */ /* 0x004fc600078e0204 */
[----:B------:R-:W-:-:S03]  /*0450*/  PLOP3.LUT P4, PT, P4, P0, PT, 0x80, 0x8 ;  /* 0x000000000008781c */ /* 0x000fc60002781070 */
[----:B------:R-:W2:Y:S04]  /*0460*/  @P2 LDG.E R19, desc[UR10][R6.64] ;  /* 0x0000000a06132981 */ /* 0x000ea8000c1e1900 */
[----:B------:R-:W2:Y:S04]  /*0470*/  @P2 LDG.E R8, desc[UR10][R4.64] ;  /* 0x0000000a04082981 */ /* 0x000ea8000c1e1900 */
[----:B------:R-:W3:Y:S04]  /*0480*/  @P1 LDG.E R21, desc[UR10][R6.64+0x4] ;  /* 0x0000040a06151981 */ /* 0x000ee8000c1e1900 */
[----:B------:R-:W3:Y:S04]  /*0490*/  @P1 LDG.E R18, desc[UR10][R4.64+0x4] ;  /* 0x0000040a04121981 */ /* 0x000ee8000c1e1900 */
[----:B------:R-:W4:Y:S04]  /*04a0*/  @P4 LDG.E R23, desc[UR10][R6.64+0x8] ;  /* 0x0000080a06174981 */ /* 0x000f28000c1e1900 */
[----:B------:R-:W4:Y:S01]  /*04b0*/  @P4 LDG.E R20, desc[UR10][R4.64+0x8] ;  /* 0x0000080a04144981 */ /* 0x000f22000c1e1900 */
[C---:B------:R-:W-:Y:S01]  /*04c0*/  IADD3 R25, PT, PT, R9.reuse, 0x3, RZ ;  /* 0x0000000309197810 */ /* 0x040fe20007ffe0ff */
[----:B------:R-:W-:-:S03]  /*04d0*/  VIADD R27, R9, 0x4 ;  /* 0x00000004091b7836 */ /* 0x000fc60000000000 */
[-C--:B------:R-:W-:Y:S02]  /*04e0*/  ISETP.GE.AND P5, PT, R25, R2.reuse, PT ;  /* 0x000000021900720c */ /* 0x080fe40003fa6270 */
[----:B------:R-:W-:Y:S02]  /*04f0*/  ISETP.GE.AND P3, PT, R27, R2, PT ;  /* 0x000000021b00720c */ /* 0x000fe40003f66270 */
[----:B------:R-:W-:Y:S01]  /*0500*/  ISETP.GT.AND P5, PT, R25, -0x1, !P5 ;  /* 0xffffffff1900780c */ /* 0x000fe20006fa4270 */
[----:B------:R-:W-:Y:S01]  /*0510*/  VIADD R25, R9, 0x5 ;  /* 0x0000000509197836 */ /* 0x000fe20000000000 */
[----:B------:R-:W-:-:S04]  /*0520*/  ISETP.GT.AND P3, PT, R27, -0x1, !P3 ;  /* 0xffffffff1b00780c */ /* 0x000fc80005f64270 */
[----:B------:R-:W-:Y:S01]  /*0530*/  PLOP3.LUT P3, PT, P3, P0, PT, 0x80, 0x8 ;  /* 0x000000000008781c */ /* 0x000fe20001f61070 */
[----:B--2---:R-:W-:Y:S01]  /*0540*/  @P2 FFMA R0, R19, R8, R0 ;  /* 0x0000000813002223 */ /* 0x004fe20000000000 */
[C---:B------:R-:W-:Y:S01]  /*0550*/  IADD3 R19, PT, PT, R9.reuse, 0x6, RZ ;  /* 0x0000000609137810 */ /* 0x040fe20007ffe0ff */
[----:B------:R-:W-:Y:S01]  /*0560*/  VIADD R9, R9, 0x7 ;  /* 0x0000000709097836 */ /* 0x000fe20000000000 */
[----:B------:R-:W-:-:S04]  /*0570*/  ISETP.GE.AND P2, PT, R25, R2, PT ;  /* 0x000000021900720c */ /* 0x000fc80003f46270 */
[----:B------:R-:W-:Y:S01]  /*0580*/  ISETP.GT.AND P2, PT, R25, -0x1, !P2 ;  /* 0xffffffff1900780c */ /* 0x000fe20005744270 */
[----:B---3--:R-:W-:Y:S01]  /*0590*/  @P1 FFMA R0, R21, R18, R0 ;  /* 0x0000001215001223 */ /* 0x008fe20000000000 */
[----:B------:R-:W-:-:S03]  /*05a0*/  PLOP3.LUT P1, PT, P5, P0, PT, 0x80, 0x8 ;  /* 0x000000000008781c */ /* 0x000fc60002f21070 */
[----:B------:R-:W2:Y:S01]  /*05b0*/  @P3 LDG.E R18, desc[UR10][R4.64+0x10] ;  /* 0x0000100a04123981 */ /* 0x000ea2000c1e1900 */
[C---:B------:R-:W-:Y:S02]  /*05c0*/  ISETP.GE.AND P5, PT, R19.reuse, R2, PT ;  /* 0x000000021300720c */ /* 0x040fe40003fa6270 */
[----:B------:R-:W-:Y:S02]  /*05d0*/  PLOP3.LUT P2, PT, P2, P0, PT, 0x80, 0x8 ;  /* 0x000000000008781c */ /* 0x000fe40001741070 */
[----:B------:R-:W-:Y:S01]  /*05e0*/  ISETP.GT.AND P5, PT, R19, -0x1, !P5 ;  /* 0xffffffff1300780c */ /* 0x000fe20006fa4270 */
[----:B----4-:R-:W-:Y:S01]  /*05f0*/  @P4 FFMA R0, R23, R20, R0 ;  /* 0x0000001417004223 */ /* 0x010fe20000000000 */
[C---:B------:R-:W-:Y:S01]  /*0600*/  ISETP.GE.AND P4, PT, R9.reuse, R2, PT ;  /* 0x000000020900720c */ /* 0x040fe20003f86270 */
[----:B------:R-:W2:Y:S01]  /*0610*/  @P3 LDG.E R19, desc[UR10][R6.64+0x10] ;  /* 0x0000100a06133981 */ /* 0x000ea2000c1e1900 */
[----:B------:R-:W-:Y:S02]  /*0620*/  PLOP3.LUT P5, PT, P5, P0, PT, 0x80, 0x8 ;  /* 0x000000000008781c */ /* 0x000fe40002fa1070 */
[----:B------:R-:W-:Y:S01]  /*0630*/  ISETP.GT.AND P4, PT, R9, -0x1, !P4 ;  /* 0xffffffff0900780c */ /* 0x000fe20006784270 */
[----:B------:R-:W3:Y:S04]  /*0640*/  @P1 LDG.E R8, desc[UR10][R4.64+0xc] ;  /* 0x00000c0a04081981 */ /* 0x000ee8000c1e1900 */
[----:B------:R-:W3:Y:S01]  /*0650*/  @P1 LDG.E R9, desc[UR10][R6.64+0xc] ;  /* 0x00000c0a06091981 */ /* 0x000ee2000c1e1900 */
[----:B------:R-:W-:-:S03]  /*0660*/  PLOP3.LUT P4, PT, P4, P0, PT, 0x80, 0x8 ;  /* 0x000000000008781c */ /* 0x000fc60002781070 */
[----:B------:R-:W4:Y:S04]  /*0670*/  @P2 LDG.E R21, desc[UR10][R6.64+0x14] ;  /* 0x0000140a06152981 */ /* 0x000f28000c1e1900 */
[----:B------:R-:W4:Y:S04]  /*0680*/  @P2 LDG.E R20, desc[UR10][R4.64+0x14] ;  /* 0x0000140a04142981 */ /* 0x000f28000c1e1900 */
[----:B------:R-:W5:Y:S04]  /*0690*/  @P5 LDG.E R23, desc[UR10][R6.64+0x18] ;  /* 0x0000180a06175981 */ /* 0x000f68000c1e1900 */
[----:B------:R-:W5:Y:S04]  /*06a0*/  @P5 LDG.E R22, desc[UR10][R4.64+0x18] ;  /* 0x0000180a04165981 */ /* 0x000f68000c1e1900 */
[----:B------:R-:W5:Y:S04]  /*06b0*/  @P4 LDG.E R25, desc[UR10][R6.64+0x1c] ;  /* 0x00001c0a06194981 */ /* 0x000f68000c1e1900 */
[----:B------:R-:W5:Y:S01]  /*06c0*/  @P4 LDG.E R24, desc[UR10][R4.64+0x1c] ;  /* 0x00001c0a04184981 */ /* 0x000f62000c1e1900 */
[----:B------:R-:W-:-:S04]  /*06d0*/  UIADD3 UR5, UPT, UPT, UR5, 0x8, URZ ;  /* 0x0000000805057890 */ /* 0x000fc8000fffe0ff */
[----:B------:R-:W-:Y:S01]  /*06e0*/  UISETP.NE.AND UP0, UPT, UR5, UR6, UPT ;  /* 0x000000060500728c */ /* 0x000fe2000bf05270 */
[----:B---3--:R-:W-:-:S04]  /*06f0*/  @P1 FFMA R0, R9, R8, R0 ;  /* 0x0000000809001223 */ /* 0x008fc80000000000 */
[----:B--2---:R-:W-:-:S04]  /*0700*/  @P3 FFMA R0, R19, R18, R0 ;  /* 0x0000001213003223 */ /* 0x004fc80000000000 */
[----:B----4-:R-:W-:-:S04]  /*0710*/  @P2 FFMA R0, R21, R20, R0 ;  /* 0x0000001415002223 */ /* 0x010fc80000000000 */
[----:B-----5:R-:W-:-:S04]  /*0720*/  @P5 FFMA R0, R23, R22, R0 ;  /* 0x0000001617005223 */ /* 0x020fc80000000000 */
[----:B------:R-:W-:Y:S01]  /*0730*/  @P4 FFMA R0, R25, R24, R0 ;  /* 0x0000001819004223 */ /* 0x000fe20000000000 */
[----:B------:R-:W-:Y:S06]  /*0740*/  BRA.U UP0, `(.L_x_29) ;  /* 0xfffffff900f87547 */ /* 0x000fec000b83ffff */
[----:B------:R-:W-:-:S05]  /*0750*/  UMOV UR5, UR6 ;  /* 0x0000000600057c82 */ /* 0x000fca0008000000 */
.L_x_28:
[----:B------:R-:W-:-:S09]  /*0760*/  UISETP.NE.AND UP0, UPT, UR7, URZ, UPT ;  /* 0x000000ff0700728c */ /* 0x000fd2000bf05270 */
[----:B------:R-:W-:Y:S05]  /*0770*/  BRA.U !UP0, `(.L_x_30) ;  /* 0x0000000508607547 */ /* 0x000fea000b800000 */
[----:B------:R-:W-:Y:S01]  /*0780*/  UIADD3 UR8, UPT, UPT, UR7, -0x1, URZ ;  /* 0xffffffff07087890 */ /* 0x000fe2000fffe0ff */
[----:B------:R-:W-:-:S03]  /*0790*/  LOP3.LUT P5, R20, R3, 0x3, RZ, 0xc0, !PT ;  /* 0x0000000303147812 */ /* 0x000fc600078ac0ff */
[----:B------:R-:W-:-:S09]  /*07a0*/  UISETP.GE.U32.AND UP0, UPT, UR8, 0x3, UPT ;  /* 0x000000030800788c */ /* 0x000fd2000bf06070 */
[----:B------:R-:W-:Y:S05]  /*07b0*/  BRA.U !UP0, `(.L_x_31) ;  /* 0x00000001088c7547 */ /* 0x000fea000b800000 */
[----:B------:R-:W0:Y:S01]  /*07c0*/  LDC.64 R6, c[0x0][0x380] ;  /* 0x0000e000ff067b82 */ /* 0x000e220000000a00 */
[----:B------:R-:W-:-:S04]  /*07d0*/  VIADD R23, R17, UR5 ;  /* 0x0000000511177c36 */ /* 0x000fc80008000000 */
[C---:B------:R-:W-:Y:S01]  /*07e0*/  VIADD R19, R23.reuse, 0x2 ;  /* 0x0000000217137836 */ /* 0x040fe20000000000 */
[C---:B------:R-:W-:Y:S01]  /*07f0*/  IADD3 R9, PT, PT, R23.reuse, 0x1, RZ ;  /* 0x0000000117097810 */ /* 0x040fe20007ffe0ff */
[C---:B------:R-:W-:Y:S01]  /*0800*/  VIADD R21, R23.reuse, 0x3 ;  /* 0x0000000317157836 */ /* 0x040fe20000000000 */
[----:B------:R-:W1:Y:S01]  /*0810*/  LDC.64 R4, c[0x0][0x388] ;  /* 0x0000e200ff047b82 */ /* 0x000e620000000a00 */
[-C--:B------:R-:W-:Y:S02]  /*0820*/  ISETP.GE.AND P1, PT, R23, R2.reuse, PT ;  /* 0x000000021700720c */ /* 0x080fe40003f26270 */
[-C--:B------:R-:W-:Y:S02]  /*0830*/  ISETP.GE.AND P2, PT, R9, R2.reuse, PT ;  /* 0x000000020900720c */ /* 0x080fe40003f46270 */
[----:B------:R-:W-:Y:S02]  /*0840*/  ISETP.GT.AND P1, PT, R23, -0x1, !P1 ;  /* 0xffffffff1700780c */ /* 0x000fe40004f24270 */
[----:B------:R-:W-:-:S02]  /*0850*/  ISETP.GE.AND P3, PT, R19, R2, PT ;  /* 0x000000021300720c */ /* 0x000fc40003f66270 */
[----:B------:R-:W-:Y:S01]  /*0860*/  ISETP.GT.AND P2, PT, R9, -0x1, !P2 ;  /* 0xffffffff0900780c */ /* 0x000fe20005744270 */
[-C--:B------:R-:W-:Y:S01]  /*0870*/  IMAD R9, R15, R2.reuse, R23 ;  /* 0x000000020f097224 */ /* 0x080fe200078e0217 */
[----:B------:R-:W-:Y:S02]  /*0880*/  PLOP3.LUT P1, PT, P1, P0, PT, 0x80, 0x8 ;  /* 0x000000000008781c */ /* 0x000fe40000f21070 */
[----:B------:R-:W-:Y:S01]  /*0890*/  ISETP.GT.AND P3, PT, R19, -0x1, !P3 ;  /* 0xffffffff1300780c */ /* 0x000fe20005f64270 */
[----:B------:R-:W-:Y:S01]  /*08a0*/  IMAD R19, R16, R3, UR5 ;  /* 0x0000000510137e24 */ /* 0x000fe2000f8e0203 */
[----:B------:R-:W-:Y:S01]  /*08b0*/  ISETP.GE.AND P4, PT, R21, R2, PT ;  /* 0x000000021500720c */ /* 0x000fe20003f86270 */
[----:B0-----:R-:W-:Y:S01]  /*08c0*/  IMAD.WIDE R6, R9, 0x4, R6 ;  /* 0x0000000409067825 */ /* 0x001fe200078e0206 */
[----:B------:R-:W-:Y:S02]  /*08d0*/  PLOP3.LUT P2, PT, P2, P0, PT, 0x80, 0x8 ;  /* 0x000000000008781c */ /* 0x000fe40001741070 */
[----:B------:R-:W-:-:S02]  /*08e0*/  ISETP.GT.AND P4, PT, R21, -0x1, !P4 ;  /* 0xffffffff1500780c */ /* 0x000fc40006784270 */
[----:B------:R-:W-:Y:S02]  /*08f0*/  PLOP3.LUT P3, PT, P3, P0, PT, 0x80, 0x8 ;  /* 0x000000000008781c */ /* 0x000fe40001f61070 */
[----:B------:R-:W-:Y:S01]  /*0900*/  PLOP3.LUT P4, PT, P4, P0, PT, 0x80, 0x8 ;  /* 0x000000000008781c */ /* 0x000fe20002781070 */
[----:B-1----:R-:W-:Y:S01]  /*0910*/  IMAD.WIDE R4, R19, 0x4, R4 ;  /* 0x0000000413047825 */ /* 0x002fe200078e0204 */
[----:B------:R-:W2:Y:S04]  /*0920*/  @P1 LDG.E R9, desc[UR10][R6.64] ;  /* 0x0000000a06091981 */ /* 0x000ea8000c1e1900 */
[----:B------:R-:W2:Y:S04]  /*0930*/  @P1 LDG.E R8, desc[UR10][R4.64] ;  /* 0x0000000a04081981 */ /* 0x000ea8000c1e1900 */
[----:B------:R-:W3:Y:S04]  /*0940*/  @P2 LDG.E R19, desc[UR10][R6.64+0x4] ;  /* 0x0000040a06132981 */ /* 0x000ee8000c1e1900 */
[----:B------:R-:W3:Y:S04]  /*0950*/  @P2 LDG.E R18, desc[UR10][R4.64+0x4] ;  /* 0x0000040a04122981 */ /* 0x000ee8000c1e1900 */
[----:B------:R-:W4:Y:S04]  /*0960*/  @P3 LDG.E R21, desc[UR10][R6.64+0x8] ;  /* 0x0000080a06153981 */ /* 0x000f28000c1e1900 */
[----:B------:R-:W4:Y:S04]  /*0970*/  @P3 LDG.E R22, desc[UR10][R4.64+0x8] ;  /* 0x0000080a04163981 */ /* 0x000f28000c1e1900 */
[----:B------:R-:W5:Y:S04]  /*0980*/  @P4 LDG.E R23, desc[UR10][R6.64+0xc] ;  /* 0x00000c0a06174981 */ /* 0x000f68000c1e1900 */
[----:B------:R-:W5:Y:S01]  /*0990*/  @P4 LDG.E R24, desc[UR10][R4.64+0xc] ;  /* 0x00000c0a04184981 */ /* 0x000f62000c1e1900 */
[----:B------:R-:W-:Y:S01]  /*09a0*/  UIADD3 UR5, UPT, UPT, UR5, 0x4, URZ ;  /* 0x0000000405057890 */ /* 0x000fe2000fffe0ff */
[----:B--2---:R-:W-:-:S04]  /*09b0*/  @P1 FFMA R0, R9, R8, R0 ;  /* 0x0000000809001223 */ /* 0x004fc80000000000 */
[----:B---3--:R-:W-:-:S04]  /*09c0*/  @P2 FFMA R0, R19, R18, R0 ;  /* 0x0000001213002223 */ /* 0x008fc80000000000 */
[----:B----4-:R-:W-:-:S04]  /*09d0*/  @P3 FFMA R0, R21, R22, R0 ;  /* 0x0000001615003223 */ /* 0x010fc80000000000 */
[----:B-----5:R-:W-:-:S07]  /*09e0*/  @P4 FFMA R0, R23, R24, R0 ;  /* 0x0000001817004223 */ /* 0x020fce0000000000 */
.L_x_31:
[----:B------:R-:W-:Y:S05]  /*09f0*/  @!P5 BRA `(.L_x_30) ;  /* 0x0000000000c0d947 */ /* 0x000fea0003800000 */
[----:B------:R-:W-:Y:S02]  /*0a00*/  ISETP.NE.AND P1, PT, R20, 0x1, PT ;  /* 0x000000011400780c */ /* 0x000fe40003f25270 */
[----:B------:R-:W-:-:S04]  /*0a10*/  LOP3.LUT R4, R3, 0x1, RZ, 0xc0, !PT ;  /* 0x0000000103047812 */ /* 0x000fc800078ec0ff */
[----:B------:R-:W-:-:S07]  /*0a20*/  ISETP.NE.U32.AND P3, PT, R4, 0x1, PT ;  /* 0x000000010400780c */ /* 0x000fce0003f65070 */
[----:B------:R-:W-:Y:S06]  /*0a30*/  @!P1 BRA `(.L_x_32) ;  /* 0x00000000006c9947 */ /* 0x000fec0003800000 */
[----:B------:R-:W-:Y:S01]  /*0a40*/  IADD3 R23, PT, PT, R17, UR5, RZ ;  /* 0x0000000511177c10 */ /* 0x000fe2000fffe0ff */
[----:B------:R-:W0:Y:S03]  /*0a50*/  LDC.64 R8, c[0x0][0x380] ;  /* 0x0000e000ff087b82 */ /* 0x000e260000000a00 */
[C---:B------:R-:W-:Y:S01]  /*0a60*/  ISETP.GE.AND P1, PT, R23.reuse, R2, PT ;  /* 0x000000021700720c */ /* 0x040fe20003f26270 */
[----:B------:R-:W-:-:S03]  /*0a70*/  VIADD R21, R23, 0x1 ;  /* 0x0000000117157836 */ /* 0x000fc60000000000 */
[----:B------:R-:W-:Y:S01]  /*0a80*/  ISETP.GT.AND P1, PT, R23, -0x1, !P1 ;  /* 0xffffffff1700780c */ /* 0x000fe20004f24270 */
[----:B------:R-:W1:Y:S01]  /*0a90*/  LDC.64 R18, c[0x0][0x388] ;  /* 0x0000e200ff127b82 */ /* 0x000e620000000a00 */
[C---:B------:R-:W-:Y:S02]  /*0aa0*/  ISETP.GE.AND P2, PT, R21.reuse, R2, PT ;  /* 0x000000021500720c */ /* 0x040fe40003f46270 */
[----:B------:R-:W-:Y:S02]  /*0ab0*/  PLOP3.LUT P1, PT, P1, P0, PT, 0x80, 0x8 ;  /* 0x000000000008781c */ /* 0x000fe40000f21070 */
[----:B------:R-:W-:-:S03]  /*0ac0*/  ISETP.GT.AND P2, PT, R21, -0x1, !P2 ;  /* 0xffffffff1500780c */ /* 0x000fc60005744270 */
[----:B------:R-:W2:Y:S01]  /*0ad0*/  LDC.64 R4, c[0x0][0x388] ;  /* 0x0000e200ff047b82 */ /* 0x000ea20000000a00 */
[----:B------:R-:W-:-:S07]  /*0ae0*/  PLOP3.LUT P2, PT, P2, P0, PT, 0x80, 0x8 ;  /* 0x000000000008781c */ /* 0x000fce0001741070 */
[----:B------:R-:W3:Y:S01]  /*0af0*/  LDC.64 R6, c[0x0][0x380] ;  /* 0x0000e000ff067b82 */ /* 0x000ee20000000a00 */
[----:B------:R-:W-:Y:S02]  /*0b00*/  @P1 IMAD R21, R15, R2, R23 ;  /* 0x000000020f151224 */ /* 0x000fe400078e0217 */
[----:B------:R-:W-:Y:S02]  /*0b10*/  @P1 IMAD R25, R16, R3, UR5 ;  /* 0x0000000510191e24 */ /* 0x000fe4000f8e0203 */
[----:B0-----:R-:W-:-:S04]  /*0b20*/  @P1 IMAD.WIDE R8, R21, 0x4, R8 ;  /* 0x0000000415081825 */ /* 0x001fc800078e0208 */
[----:B-1----:R-:W-:Y:S02]  /*0b30*/  @P1 IMAD.WIDE R18, R25, 0x4, R18 ;  /* 0x0000000419121825 */ /* 0x002fe400078e0212 */
[----:B------:R-:W4:Y:S02]  /*0b40*/  @P1 LDG.E R9, desc[UR10][R8.64] ;  /* 0x0000000a08091981 */ /* 0x000f24000c1e1900 */
[----:B------:R-:W-:Y:S02]  /*0b50*/  @P2 IMAD R21, R16, R3, UR5 ;  /* 0x0000000510152e24 */ /* 0x000fe4000f8e0203 */
[----:B------:R-:W-:Y:S01]  /*0b60*/  @P2 IMAD R23, R15, R2, R23 ;  /* 0x000000020f172224 */ /* 0x000fe200078e0217 */
[----:B------:R-:W4:Y:S01]  /*0b70*/  @P1 LDG.E R18, desc[UR10][R18.64] ;  /* 0x0000000a12121981 */ /* 0x000f22000c1e1900 */
[----:B--2---:R-:W-:-:S06]  /*0b80*/  @P2 IMAD.WIDE R4, R21, 0x4, R4 ;  /* 0x0000000415042825 */ /* 0x004fcc00078e0204 */
[----:B------:R-:W2:Y:S01]  /*0b90*/  @P2 LDG.E R4, desc[UR10][R4.64+0x4] ;  /* 0x0000040a04042981 */ /* 0x000ea2000c1e1900 */
[----:B---3--:R-:W-:-:S06]  /*0ba0*/  @P2 IMAD.WIDE R6, R23, 0x4, R6 ;  /* 0x0000000417062825 */ /* 0x008fcc00078e0206 */
[----:B------:R-:W2:Y:S01]  /*0bb0*/  @P2 LDG.E R7, desc[UR10][R6.64+0x4] ;  /* 0x0000040a06072981 */ /* 0x000ea2000c1e1900 */
[----:B------:R-:W-:Y:S01]  /*0bc0*/  UIADD3 UR5, UPT, UPT, UR5, 0x2, URZ ;  /* 0x0000000205057890 */ /* 0x000fe2000fffe0ff */
[----:B----4-:R-:W-:-:S04]  /*0bd0*/  @P1 FFMA R0, R9, R18, R0 ;  /* 0x0000001209001223 */ /* 0x010fc80000000000 */
[----:B--2---:R-:W-:-:S07]  /*0be0*/  @P2 FFMA R0, R7, R4, R0 ;  /* 0x0000000407002223 */ /* 0x004fce0000000000 */
.L_x_32:
[----:B------:R-:W-:Y:S05]  /*0bf0*/  @P3 BRA `(.L_x_30) ;  /* 0x0000000000403947 */ /* 0x000fea0003800000 */
[----:B------:R-:W-:Y:S01]  /*0c00*/  VIADD R9, R17, UR5 ;  /* 0x0000000511097c36 */ /* 0x000fe20008000000 */
[----:B------:R-:W-:Y:S04]  /*0c10*/  BSSY.RECONVERGENT B0, `(.L_x_30) ;  /* 0x000000e000007945 */ /* 0x000fe80003800200 */
[----:B------:R-:W-:-:S04]  /*0c20*/  ISETP.GE.AND P1, PT, R9, R2, PT ;  /* 0x000000020900720c */ /* 0x000fc80003f26270 */
[----:B------:R-:W-:-:S04]  /*0c30*/  ISETP.GT.AND P1, PT, R9, -0x1, !P1 ;  /* 0xffffffff0900780c */ /* 0x000fc80004f24270 */
[----:B------:R-:W-:-:S13]  /*0c40*/  PLOP3.LUT P1, PT, P1, P0, PT, 0x80, 0x8 ;  /* 0x000000000008781c */ /* 0x000fda0000f21070 */
[----:B------:R-:W-:Y:S05]  /*0c50*/  @!P1 BRA `(.L_x_33) ;  /* 0x0000000000249947 */ /* 0x000fea0003800000 */
[----:B------:R-:W0:Y:S01]  /*0c60*/  LDC.64 R6, c[0x0][0x380] ;  /* 0x0000e000ff067b82 */ /* 0x000e220000000a00 */
[----:B------:R-:W-:Y:S02]  /*0c70*/  IMAD R15, R15, R2, R9 ;  /* 0x000000020f0f7224 */ /* 0x000fe400078e0209 */
[----:B------:R-:W-:-:S05]  /*0c80*/  IMAD R3, R16, R3, UR5 ;  /* 0x0000000510037e24 */ /* 0x000fca000f8e0203 */
[----:B------:R-:W1:Y:S01]  /*0c90*/  LDC.64 R4, c[0x0][0x388] ;  /* 0x0000e200ff047b82 */ /* 0x000e620000000a00 */
[----:B0-----:R-:W-:-:S06]  /*0ca0*/  IMAD.WIDE R6, R15, 0x4, R6 ;  /* 0x000000040f067825 */ /* 0x001fcc00078e0206 */
[----:B------:R-:W2:Y:S01]  /*0cb0*/  LDG.E R7, desc[UR10][R6.64] ;  /* 0x0000000a06077981 */ /* 0x000ea2000c1e1900 */
[----:B-1----:R-:W-:-:S06]  /*0cc0*/  IMAD.WIDE R4, R3, 0x4, R4 ;  /* 0x0000000403047825 */ /* 0x002fcc00078e0204 */
[----:B------:R-:W2:Y:S02]  /*0cd0*/  LDG.E R4, desc[UR10][R4.64] ;  /* 0x0000000a04047981 */ /* 0x000ea4000c1e1900 */
[----:B--2---:R-:W-:-:S07]  /*0ce0*/  FFMA R0, R7, R4, R0 ;  /* 0x0000000407007223 */ /* 0x004fce0000000000 */
.L_x_33:
[----:B------:R-:W-:Y:S05]  /*0cf0*/  BSYNC.RECONVERGENT B0 ;  /* 0x0000000000007941 */ /* 0x000fea0003800200 */
.L_x_30:
[----:B------:R-:W-:Y:S05]  /*0d00*/  @P6 BRA `(.L_x_34) ;  /* 0xfffffff400446947 */ /* 0x000fea000383ffff */
[----:B------:R-:W0:Y:S01]  /*0d10*/  LDCU UR4, c[0x0][0x39c] ;  /* 0x00007380ff0477ac */ /* 0x000e220008000800 */
[----:B------:R-:W-:-:S04]  /*0d20*/  IADD3 R14, PT, PT, R14, 0x1, RZ ;  /* 0x000000010e0e7810 */ /* 0x000fc80007ffe0ff */
[----:B0-----:R-:W-:-:S13]  /*0d30*/  ISETP.NE.AND P0, PT, R14, UR4, PT ;  /* 0x000000040e007c0c */ /* 0x001fda000bf05270 */
[----:B------:R-:W-:Y:S05]  /*0d40*/  @P0 BRA `(.L_x_35) ;  /* 0xfffffff400300947 */ /* 0x000fea000383ffff */
.L_x_27:
[----:B------:R-:W0:Y:S08]  /*0d50*/  LDC.64 R4, c[0x0][0x3a8] ;  /* 0x0000ea00ff047b82 */ /* 0x000e300000000a00 */
[----:B------:R-:W1:Y:S01]  /*0d60*/  LDC.64 R2, c[0x0][0x390] ;  /* 0x0000e400ff027b82 */ /* 0x000e620000000a00 */
[----:B0-----:R-:W-:-:S04]  /*0d70*/  IMAD R11, R11, R4, UR9 ;  /* 0x000000090b0b7e24 */ /* 0x001fc8000f8e0204 */
[----:B------:R-:W-:-:S04]  /*0d80*/  IMAD R11, R11, R5, R12 ;  /* 0x000000050b0b7224 */ /* 0x000fc800078e020c */
[----:B------:R-:W-:-:S04]  /*0d90*/  IMAD R11, R11, R5, R10 ;  /* 0x000000050b0b7224 */ /* 0x000fc800078e020a */
[----:B-1----:R-:W-:-:S05]  /*0da0*/  IMAD.WIDE R2, R11, 0x4, R2 ;  /* 0x000000040b027825 */ /* 0x002fca00078e0202 */
[----:B------:R-:W-:Y:S01]  /*0db0*/  STG.E desc[UR10][R2.64], R0 ;  /* 0x0000000002007986 */ /* 0x000fe2000c10190a */
[----:B------:R-:W-:Y:S05]  /*0dc0*/  EXIT ;  /* 0x000000000000794d */ /* 0x000fea0003800000 */
.L_x_36:
        /* <DEDUP_REMOVED lines=11> */
.L_x_40:


//--------------------- .nv.global.init           --------------------------
	.section	.nv.global.init,"aw",@progbits
	.align	4
.nv.global.init:
	.type		mrg32k3aM1SubSeq,@object
	.size		mrg32k3aM1SubSeq,(mrg32k3aM2SubSeq - mrg32k3aM1SubSeq)
mrg32k3aM1SubSeq:
        /*0000*/ 	.byte	0x0b, 0xcc, 0xee, 0x04, 0x73, 0x29, 0x8b, 0x6f, 0xf6, 0x53, 0x03, 0xf6, 0x23, 0xf6, 0xea, 0xda
        /* <DEDUP_REMOVED lines=125> */
	.type		mrg32k3aM2SubSeq,@object
	.size		mrg32k3aM2SubSeq,(mrg32k3aM1 - mrg32k3aM2SubSeq)
mrg32k3aM2SubSeq:
        /* <DEDUP_REMOVED lines=126> */
	.type		mrg32k3aM1,@object
	.size		mrg32k3aM1,(mrg32k3aM1Seq - mrg32k3aM1)
mrg32k3aM1:
        /* <DEDUP_REMOVED lines=144> */
	.type		mrg32k3aM1Seq,@object
	.size		mrg32k3aM1Seq,(mrg32k3aM2 - mrg32k3aM1Seq)
mrg32k3aM1Seq:
        /* <DEDUP_REMOVED lines=144> */
	.type		mrg32k3aM2,@object
	.size		mrg32k3aM2,(mrg32k3aM2Seq - mrg32k3aM2)
mrg32k3aM2:
        /* <DEDUP_REMOVED lines=144> */
	.type		mrg32k3aM2Seq,@object
	.size		mrg32k3aM2Seq,(precalc_xorwow_matrix - mrg32k3aM2Seq)
mrg32k3aM2Seq:
        /* <DEDUP_REMOVED lines=144> */
	.type		precalc_xorwow_matrix,@object
	.size		precalc_xorwow_matrix,(precalc_xorwow_offset_matrix - precalc_xorwow_matrix)
precalc_xorwow_matrix:
        /* <DEDUP_REMOVED lines=6400> */
	.type		precalc_xorwow_offset_matrix,@object
	.size		precalc_xorwow_offset_matrix,(.L_1 - precalc_xorwow_offset_matrix)
precalc_xorwow_offset_matrix:
        /* <DEDUP_REMOVED lines=6400> */
.L_1:


//--------------------- .nv.shared._Z16maxPoolingKernelPfS_iiiiii --------------------------
	.section	.nv.shared._Z16maxPoolingKernelPfS_iiiiii,"aw",@nobits
	.sectionflags	@""
	.align	16
	.zero		1024


//--------------------- .nv.shared.reserved.0     --------------------------
	.section	.nv.shared.reserved.0,"aw",@nobits
	.weak		__nv_reservedSMEM_offset_0_alias
	.size		__nv_reservedSMEM_offset_0_alias, 0, 64
	.other		__nv_reservedSMEM_offset_0_alias,@"STO_CUDA_RESERVED_SHARED STV_DEFAULT"
__nv_reservedSMEM_offset_0_alias:
	.zero		0
	.zero		64


//--------------------- .nv.shared._Z20reluActivationKernelPfi --------------------------
	.section	.nv.shared._Z20reluActivationKernelPfi,"aw",@nobits
	.sectionflags	@""
	.align	16
	.zero		1024


//--------------------- .nv.shared._Z23convolutionSharedKernelPfS_S_iiiiiiii --------------------------
	.section	.nv.shared._Z23convolutionSharedKernelPfS_S_iiiiiiii,"aw",@nobits
	.sectionflags	@""
	.align	16
	.zero		1024


//--------------------- .nv.shared._Z23convolutionDirectKernelPfS_S_iiiiiiii --------------------------
	.section	.nv.shared._Z23convolutionDirectKernelPfS_S_iiiiiiii,"aw",@nobits
	.sectionflags	@""
	.align	16
	.zero		1024


//--------------------- .nv.constant0._Z16maxPoolingKernelPfS_iiiiii --------------------------
	.section	.nv.constant0._Z16maxPoolingKernelPfS_iiiiii,"a",@progbits
	.sectionflags	@""
	.align	4
.nv.constant0._Z16maxPoolingKernelPfS_iiiiii:
	.zero		936


//--------------------- .nv.constant0._Z20reluActivationKernelPfi --------------------------
	.section	.nv.constant0._Z20reluActivationKernelPfi,"a",@progbits
	.sectionflags	@""
	.align	4
.nv.constant0._Z20reluActivationKernelPfi:
	.zero		908


//--------------------- .nv.constant0._Z23convolutionSharedKernelPfS_S_iiiiiiii --------------------------
	.section	.nv.constant0._Z23convolutionSharedKernelPfS_S_iiiiiiii,"a",@progbits
	.sectionflags	@""
	.align	4
.nv.constant0._Z23convolutionSharedKernelPfS_S_iiiiiiii:
	.zero		952


//--------------------- .nv.constant0._Z23convolutionDirectKernelPfS_S_iiiiiiii --------------------------
	.section	.nv.constant0._Z23convolutionDirectKernelPfS_S_iiiiiiii,"a",@progbits
	.sectionflags	@""
	.align	4
.nv.constant0._Z23convolutionDirectKernelPfS_S_iiiiiiii:
	.zero		952


//--------------------- SYMBOLS --------------------------

	.type		.nv.reservedSmem.offset0,@object
	.size		.nv.reservedSmem.offset0,0x4
	.type		.nv.reservedSmem.cap,@object
	.size		.nv.reservedSmem.cap,0x4
